//
// Generated by NVIDIA NVVM Compiler
//
// Compiler Build ID: CL-36424714
// Cuda compilation tools, release 13.0, V13.0.88
// Based on NVVM 20.0.0
//

.version 9.0
.target sm_100
.address_size 64

	// .globl	_Z15voltage_metricsP18GPUPowerLineMatrixI7double2E

.visible .entry _Z15voltage_metricsP18GPUPowerLineMatrixI7double2E(
	.param .u64 .ptr .align 1 _Z15voltage_metricsP18GPUPowerLineMatrixI7double2E_param_0
)
{
	.reg .pred 	%p<40>;
	.reg .b32 	%r<19>;
	.reg .b32 	%f<30>;
	.reg .b64 	%rd<32>;
	.reg .b64 	%fd<172>;

	ld.param.u64 	%rd6, [_Z15voltage_metricsP18GPUPowerLineMatrixI7double2E_param_0];
	cvta.to.global.u64 	%rd1, %rd6;
	membar.gl;
	mov.u32 	%r1, %tid.x;
	setp.ne.s32 	%p1, %r1, 0;
	@%p1 bra 	$L__BB0_11;
	ld.global.u32 	%r2, [%rd1];
	setp.lt.s32 	%p9, %r2, 1;
	mov.f32 	%f29, 0f00000000;
	@%p9 bra 	$L__BB0_10;
	ld.global.u64 	%rd18, [%rd1+144];
	cvta.to.global.u64 	%rd2, %rd18;
	and.b32  	%r3, %r2, 3;
	setp.lt.u32 	%p10, %r2, 4;
	mov.f32 	%f29, 0f00000000;
	mov.b32 	%r18, 0;
	@%p10 bra 	$L__BB0_5;
	and.b32  	%r18, %r2, 2147483644;
	neg.s32 	%r16, %r18;
	add.s64 	%rd31, %rd2, 32;
	mov.f32 	%f29, 0f00000000;
$L__BB0_4:
	.pragma "nounroll";
	ld.global.v2.f64 	{%fd34, %fd35}, [%rd31+-32];
	abs.f64 	%fd36, %fd34;
	abs.f64 	%fd37, %fd35;
	setp.gt.f64 	%p11, %fd36, %fd37;
	selp.f64 	%fd38, %fd36, %fd37, %p11;
	selp.f64 	%fd39, %fd37, %fd36, %p11;
	div.rn.f64 	%fd41, %fd39, %fd38;
	fma.rn.f64 	%fd42, %fd41, %fd41, 0d3FF0000000000000;
	sqrt.rn.f64 	%fd43, %fd42;
	mul.f64 	%fd44, %fd38, %fd43;
	setp.eq.f64 	%p12, %fd38, 0d0000000000000000;
	max.f64 	%fd45, %fd38, %fd39;
	setp.gt.f64 	%p13, %fd45, 0d7FEFFFFFFFFFFFFF;
	add.f64 	%fd46, %fd36, %fd37;
	selp.f64 	%fd47, %fd46, %fd44, %p12;
	selp.f64 	%fd48, %fd46, %fd47, %p13;
	cvt.f64.f32 	%fd49, %f29;
	add.f64 	%fd50, %fd48, %fd49;
	cvt.rn.f32.f64 	%f15, %fd50;
	ld.global.v2.f64 	{%fd51, %fd52}, [%rd31+-16];
	abs.f64 	%fd53, %fd51;
	abs.f64 	%fd54, %fd52;
	setp.gt.f64 	%p14, %fd53, %fd54;
	selp.f64 	%fd55, %fd53, %fd54, %p14;
	selp.f64 	%fd56, %fd54, %fd53, %p14;
	div.rn.f64 	%fd58, %fd56, %fd55;
	fma.rn.f64 	%fd59, %fd58, %fd58, 0d3FF0000000000000;
	sqrt.rn.f64 	%fd60, %fd59;
	mul.f64 	%fd61, %fd55, %fd60;
	setp.eq.f64 	%p15, %fd55, 0d0000000000000000;
	max.f64 	%fd62, %fd55, %fd56;
	setp.gt.f64 	%p16, %fd62, 0d7FEFFFFFFFFFFFFF;
	add.f64 	%fd63, %fd53, %fd54;
	selp.f64 	%fd64, %fd63, %fd61, %p15;
	selp.f64 	%fd65, %fd63, %fd64, %p16;
	cvt.f64.f32 	%fd66, %f15;
	add.f64 	%fd67, %fd65, %fd66;
	cvt.rn.f32.f64 	%f16, %fd67;
	ld.global.v2.f64 	{%fd68, %fd69}, [%rd31];
	abs.f64 	%fd70, %fd68;
	abs.f64 	%fd71, %fd69;
	setp.gt.f64 	%p17, %fd70, %fd71;
	selp.f64 	%fd72, %fd70, %fd71, %p17;
	selp.f64 	%fd73, %fd71, %fd70, %p17;
	div.rn.f64 	%fd75, %fd73, %fd72;
	fma.rn.f64 	%fd76, %fd75, %fd75, 0d3FF0000000000000;
	sqrt.rn.f64 	%fd77, %fd76;
	mul.f64 	%fd78, %fd72, %fd77;
	setp.eq.f64 	%p18, %fd72, 0d0000000000000000;
	max.f64 	%fd79, %fd72, %fd73;
	setp.gt.f64 	%p19, %fd79, 0d7FEFFFFFFFFFFFFF;
	add.f64 	%fd80, %fd70, %fd71;
	selp.f64 	%fd81, %fd80, %fd78, %p18;
	selp.f64 	%fd82, %fd80, %fd81, %p19;
	cvt.f64.f32 	%fd83, %f16;
	add.f64 	%fd84, %fd82, %fd83;
	cvt.rn.f32.f64 	%f17, %fd84;
	ld.global.v2.f64 	{%fd85, %fd86}, [%rd31+16];
	abs.f64 	%fd87, %fd85;
	abs.f64 	%fd88, %fd86;
	setp.gt.f64 	%p20, %fd87, %fd88;
	selp.f64 	%fd89, %fd87, %fd88, %p20;
	selp.f64 	%fd90, %fd88, %fd87, %p20;
	div.rn.f64 	%fd92, %fd90, %fd89;
	fma.rn.f64 	%fd93, %fd92, %fd92, 0d3FF0000000000000;
	sqrt.rn.f64 	%fd94, %fd93;
	mul.f64 	%fd95, %fd89, %fd94;
	setp.eq.f64 	%p21, %fd89, 0d0000000000000000;
	max.f64 	%fd96, %fd89, %fd90;
	setp.gt.f64 	%p22, %fd96, 0d7FEFFFFFFFFFFFFF;
	add.f64 	%fd97, %fd87, %fd88;
	selp.f64 	%fd98, %fd97, %fd95, %p21;
	selp.f64 	%fd99, %fd97, %fd98, %p22;
	cvt.f64.f32 	%fd100, %f17;
	add.f64 	%fd101, %fd99, %fd100;
	cvt.rn.f32.f64 	%f29, %fd101;
	add.s32 	%r16, %r16, 4;
	add.s64 	%rd31, %rd31, 64;
	setp.ne.s32 	%p23, %r16, 0;
	@%p23 bra 	$L__BB0_4;
$L__BB0_5:
	setp.eq.s32 	%p24, %r3, 0;
	@%p24 bra 	$L__BB0_10;
	setp.eq.s32 	%p25, %r3, 1;
	@%p25 bra 	$L__BB0_8;
	mul.wide.u32 	%rd19, %r18, 16;
	add.s64 	%rd20, %rd2, %rd19;
	ld.global.v2.f64 	{%fd102, %fd103}, [%rd20];
	abs.f64 	%fd104, %fd102;
	abs.f64 	%fd105, %fd103;
	setp.gt.f64 	%p26, %fd104, %fd105;
	selp.f64 	%fd106, %fd104, %fd105, %p26;
	selp.f64 	%fd107, %fd105, %fd104, %p26;
	div.rn.f64 	%fd109, %fd107, %fd106;
	fma.rn.f64 	%fd110, %fd109, %fd109, 0d3FF0000000000000;
	sqrt.rn.f64 	%fd111, %fd110;
	mul.f64 	%fd112, %fd106, %fd111;
	setp.eq.f64 	%p27, %fd106, 0d0000000000000000;
	max.f64 	%fd113, %fd106, %fd107;
	setp.gt.f64 	%p28, %fd113, 0d7FEFFFFFFFFFFFFF;
	add.f64 	%fd114, %fd104, %fd105;
	selp.f64 	%fd115, %fd114, %fd112, %p27;
	selp.f64 	%fd116, %fd114, %fd115, %p28;
	cvt.f64.f32 	%fd117, %f29;
	add.f64 	%fd118, %fd116, %fd117;
	cvt.rn.f32.f64 	%f19, %fd118;
	ld.global.v2.f64 	{%fd119, %fd120}, [%rd20+16];
	abs.f64 	%fd121, %fd119;
	abs.f64 	%fd122, %fd120;
	setp.gt.f64 	%p29, %fd121, %fd122;
	selp.f64 	%fd123, %fd121, %fd122, %p29;
	selp.f64 	%fd124, %fd122, %fd121, %p29;
	div.rn.f64 	%fd126, %fd124, %fd123;
	fma.rn.f64 	%fd127, %fd126, %fd126, 0d3FF0000000000000;
	sqrt.rn.f64 	%fd128, %fd127;
	mul.f64 	%fd129, %fd123, %fd128;
	setp.eq.f64 	%p30, %fd123, 0d0000000000000000;
	max.f64 	%fd130, %fd123, %fd124;
	setp.gt.f64 	%p31, %fd130, 0d7FEFFFFFFFFFFFFF;
	add.f64 	%fd131, %fd121, %fd122;
	selp.f64 	%fd132, %fd131, %fd129, %p30;
	selp.f64 	%fd133, %fd131, %fd132, %p31;
	cvt.f64.f32 	%fd134, %f19;
	add.f64 	%fd135, %fd133, %fd134;
	cvt.rn.f32.f64 	%f29, %fd135;
	add.s32 	%r18, %r18, 2;
$L__BB0_8:
	and.b32  	%r15, %r2, 1;
	setp.eq.b32 	%p32, %r15, 1;
	not.pred 	%p33, %p32;
	@%p33 bra 	$L__BB0_10;
	mul.wide.u32 	%rd21, %r18, 16;
	add.s64 	%rd22, %rd2, %rd21;
	ld.global.v2.f64 	{%fd136, %fd137}, [%rd22];
	abs.f64 	%fd138, %fd136;
	abs.f64 	%fd139, %fd137;
	setp.gt.f64 	%p34, %fd138, %fd139;
	selp.f64 	%fd140, %fd138, %fd139, %p34;
	selp.f64 	%fd141, %fd139, %fd138, %p34;
	div.rn.f64 	%fd143, %fd141, %fd140;
	fma.rn.f64 	%fd144, %fd143, %fd143, 0d3FF0000000000000;
	sqrt.rn.f64 	%fd145, %fd144;
	mul.f64 	%fd146, %fd140, %fd145;
	setp.eq.f64 	%p35, %fd140, 0d0000000000000000;
	max.f64 	%fd147, %fd140, %fd141;
	setp.gt.f64 	%p36, %fd147, 0d7FEFFFFFFFFFFFFF;
	add.f64 	%fd148, %fd138, %fd139;
	selp.f64 	%fd149, %fd148, %fd146, %p35;
	selp.f64 	%fd150, %fd148, %fd149, %p36;
	cvt.f64.f32 	%fd151, %f29;
	add.f64 	%fd152, %fd150, %fd151;
	cvt.rn.f32.f64 	%f29, %fd152;
$L__BB0_10:
	cvt.rn.f32.s32 	%f20, %r2;
	div.rn.f32 	%f21, %f29, %f20;
	ld.global.u64 	%rd23, [%rd1+176];
	cvta.to.global.u64 	%rd24, %rd23;
	st.global.f32 	[%rd24], %f21;
	ld.global.u64 	%rd25, [%rd1+144];
	cvta.to.global.u64 	%rd26, %rd25;
	ld.global.v2.f64 	{%fd153, %fd154}, [%rd26];
	abs.f64 	%fd155, %fd153;
	abs.f64 	%fd156, %fd154;
	setp.gt.f64 	%p37, %fd155, %fd156;
	selp.f64 	%fd157, %fd155, %fd156, %p37;
	selp.f64 	%fd158, %fd156, %fd155, %p37;
	div.rn.f64 	%fd160, %fd158, %fd157;
	fma.rn.f64 	%fd161, %fd160, %fd160, 0d3FF0000000000000;
	sqrt.rn.f64 	%fd162, %fd161;
	mul.f64 	%fd163, %fd157, %fd162;
	setp.eq.f64 	%p38, %fd157, 0d0000000000000000;
	max.f64 	%fd164, %fd157, %fd158;
	setp.gt.f64 	%p39, %fd164, 0d7FEFFFFFFFFFFFFF;
	add.f64 	%fd165, %fd155, %fd156;
	selp.f64 	%fd166, %fd165, %fd163, %p38;
	selp.f64 	%fd167, %fd165, %fd166, %p39;
	ld.global.v2.u64 	{%rd27, %rd28}, [%rd1+176];
	cvta.to.global.u64 	%rd29, %rd27;
	ld.global.f32 	%f22, [%rd29];
	cvt.f64.f32 	%fd168, %f22;
	sub.f64 	%fd169, %fd167, %fd168;
	div.rn.f64 	%fd170, %fd169, %fd168;
	mul.f64 	%fd171, %fd170, 0d4059000000000000;
	cvt.rn.f32.f64 	%f23, %fd171;
	cvta.to.global.u64 	%rd30, %rd28;
	st.global.f32 	[%rd30], %f23;
	bra.uni 	$L__BB0_13;
$L__BB0_11:
	ld.global.u32 	%r11, [%rd1];
	add.s32 	%r12, %r11, 1;
	setp.ge.u32 	%p2, %r1, %r12;
	@%p2 bra 	$L__BB0_13;
	ld.global.v2.u64 	{%rd7, %rd8}, [%rd1+144];
	cvta.to.global.u64 	%rd9, %rd7;
	add.s32 	%r13, %r1, -1;
	mul.wide.u32 	%rd10, %r13, 16;
	add.s64 	%rd11, %rd9, %rd10;
	ld.global.v2.f64 	{%fd1, %fd2}, [%rd11];
	abs.f64 	%fd3, %fd1;
	abs.f64 	%fd4, %fd2;
	setp.gt.f64 	%p3, %fd3, %fd4;
	selp.f64 	%fd5, %fd3, %fd4, %p3;
	selp.f64 	%fd6, %fd4, %fd3, %p3;
	div.rn.f64 	%fd8, %fd6, %fd5;
	fma.rn.f64 	%fd9, %fd8, %fd8, 0d3FF0000000000000;
	sqrt.rn.f64 	%fd10, %fd9;
	mul.f64 	%fd11, %fd5, %fd10;
	setp.eq.f64 	%p4, %fd5, 0d0000000000000000;
	max.f64 	%fd12, %fd5, %fd6;
	setp.gt.f64 	%p5, %fd12, 0d7FEFFFFFFFFFFFFF;
	add.f64 	%fd13, %fd3, %fd4;
	selp.f64 	%fd14, %fd13, %fd11, %p4;
	selp.f64 	%fd15, %fd13, %fd14, %p5;
	cvta.to.global.u64 	%rd12, %rd8;
	add.s64 	%rd13, %rd12, %rd10;
	ld.global.v2.f64 	{%fd16, %fd17}, [%rd13];
	abs.f64 	%fd18, %fd16;
	abs.f64 	%fd19, %fd17;
	setp.gt.f64 	%p6, %fd18, %fd19;
	selp.f64 	%fd20, %fd18, %fd19, %p6;
	selp.f64 	%fd21, %fd19, %fd18, %p6;
	div.rn.f64 	%fd23, %fd21, %fd20;
	fma.rn.f64 	%fd24, %fd23, %fd23, 0d3FF0000000000000;
	sqrt.rn.f64 	%fd25, %fd24;
	mul.f64 	%fd26, %fd20, %fd25;
	setp.eq.f64 	%p7, %fd20, 0d0000000000000000;
	max.f64 	%fd27, %fd20, %fd21;
	setp.gt.f64 	%p8, %fd27, 0d7FEFFFFFFFFFFFFF;
	add.f64 	%fd28, %fd18, %fd19;
	selp.f64 	%fd29, %fd28, %fd26, %p7;
	selp.f64 	%fd30, %fd28, %fd29, %p8;
	div.rn.f64 	%fd31, %fd15, %fd30;
	add.f64 	%fd32, %fd31, 0dBFF0000000000000;
	mul.f64 	%fd33, %fd32, 0d4059000000000000;
	cvt.rn.f32.f64 	%f10, %fd33;
	ld.global.u64 	%rd14, [%rd1+192];
	cvta.to.global.u64 	%rd15, %rd14;
	mul.wide.u32 	%rd16, %r13, 4;
	add.s64 	%rd17, %rd15, %rd16;
	st.global.f32 	[%rd17], %f10;
$L__BB0_13:
	membar.gl;
	ret;

}
	// .globl	_Z10power_lossP18GPUPowerLineMatrixI7double2E
.visible .entry _Z10power_lossP18GPUPowerLineMatrixI7double2E(
	.param .u64 .ptr .align 1 _Z10power_lossP18GPUPowerLineMatrixI7double2E_param_0
)
{
	.reg .pred 	%p<2>;
	.reg .b32 	%r<3>;
	.reg .b64 	%rd<31>;
	.reg .b64 	%fd<25>;

	ld.param.u64 	%rd2, [_Z10power_lossP18GPUPowerLineMatrixI7double2E_param_0];
	cvta.to.global.u64 	%rd1, %rd2;
	membar.gl;
	mov.u32 	%r1, %tid.x;
	ld.global.u32 	%r2, [%rd1];
	setp.ge.u32 	%p1, %r1, %r2;
	@%p1 bra 	$L__BB1_2;
	ld.global.u64 	%rd3, [%rd1+136];
	cvta.to.global.u64 	%rd4, %rd3;
	mul.wide.u32 	%rd5, %r1, 16;
	add.s64 	%rd6, %rd4, %rd5;
	ld.global.v2.f64 	{%fd1, %fd2}, [%rd6];
	ld.global.u64 	%rd7, [%rd1+144];
	cvta.to.global.u64 	%rd8, %rd7;
	add.s64 	%rd9, %rd8, %rd5;
	ld.global.v2.f64 	{%fd3, %fd4}, [%rd9];
	mul.f64 	%fd5, %fd2, %fd4;
	fma.rn.f64 	%fd6, %fd1, %fd3, %fd5;
	mul.f64 	%fd7, %fd1, %fd4;
	mul.f64 	%fd8, %fd2, %fd3;
	sub.f64 	%fd9, %fd7, %fd8;
	ld.global.u64 	%rd10, [%rd1+200];
	cvta.to.global.u64 	%rd11, %rd10;
	add.s64 	%rd12, %rd11, %rd5;
	st.global.v2.f64 	[%rd12], {%fd6, %fd9};
	ld.global.u64 	%rd13, [%rd1+128];
	cvta.to.global.u64 	%rd14, %rd13;
	add.s64 	%rd15, %rd14, %rd5;
	ld.global.v2.f64 	{%fd10, %fd11}, [%rd15];
	ld.global.u64 	%rd16, [%rd1+152];
	cvta.to.global.u64 	%rd17, %rd16;
	add.s64 	%rd18, %rd17, %rd5;
	ld.global.v2.f64 	{%fd12, %fd13}, [%rd18];
	mul.f64 	%fd14, %fd11, %fd13;
	fma.rn.f64 	%fd15, %fd10, %fd12, %fd14;
	mul.f64 	%fd16, %fd10, %fd13;
	mul.f64 	%fd17, %fd11, %fd12;
	sub.f64 	%fd18, %fd16, %fd17;
	ld.global.u64 	%rd19, [%rd1+208];
	cvta.to.global.u64 	%rd20, %rd19;
	add.s64 	%rd21, %rd20, %rd5;
	st.global.v2.f64 	[%rd21], {%fd15, %fd18};
	ld.global.u64 	%rd22, [%rd1+200];
	cvta.to.global.u64 	%rd23, %rd22;
	add.s64 	%rd24, %rd23, %rd5;
	ld.global.v2.f64 	{%fd19, %fd20}, [%rd24];
	ld.global.v2.u64 	{%rd25, %rd26}, [%rd1+208];
	cvta.to.global.u64 	%rd27, %rd25;
	add.s64 	%rd28, %rd27, %rd5;
	ld.global.v2.f64 	{%fd21, %fd22}, [%rd28];
	sub.f64 	%fd23, %fd19, %fd21;
	sub.f64 	%fd24, %fd20, %fd22;
	cvta.to.global.u64 	%rd29, %rd26;
	add.s64 	%rd30, %rd29, %rd5;
	st.global.v2.f64 	[%rd30], {%fd23, %fd24};
$L__BB1_2:
	membar.gl;
	ret;

}


// ===== COMPILED SASS (sm_100) =====

	.target	sm_100

	.elftype	@"ET_EXEC"


//--------------------- .note.nv.tkinfo           --------------------------
	.section	.note.nv.tkinfo,"",@"SHT_NOTE"
	.sectionflags	@"SHF_NOTE_NV_TKINFO"
	.tkinfo
        /*0018*/ 	.word	0x00000002
        /*0030*/ 	.string	""
        /*0030*/ 	.string	"ptxas"
        /*0030*/ 	.string	"Cuda compilation tools, release 13.0, V13.0.88"
        /*0030*/ 	.string	"Build cuda_13.0.r13.0/compiler.36424714_0"
        /*0030*/ 	.string	"-arch sm_100 -m 64 "



//--------------------- .note.nv.cuinfo           --------------------------
	.section	.note.nv.cuinfo,"",@"SHT_NOTE"
	.sectionflags	@"SHF_NOTE_NV_CUINFO"
        /*0018*/ 	.short	0x0002
        /*001a*/ 	.short	0x0064
        /*001c*/ 	.short	0x0082
	.zero		2


//--------------------- .nv.info                  --------------------------
	.section	.nv.info,"",@"SHT_CUDA_INFO"
	.align	4


	//----- nvinfo : EIATTR_REGCOUNT
	.align		4
        /*0000*/ 	.byte	0x04, 0x2f
        /*0002*/ 	.short	(.L_1 - .L_0)
	.align		4
.L_0:
        /*0004*/ 	.word	index@(_Z15voltage_metricsP18GPUPowerLineMatrixI7double2E)
        /*0008*/ 	.word	0x00000030


	//----- nvinfo : EIATTR_FRAME_SIZE
	.align		4
.L_1:
        /*000c*/ 	.byte	0x04, 0x11
        /*000e*/ 	.short	(.L_3 - .L_2)
	.align		4
.L_2:
        /*0010*/ 	.word	index@($__internal_2_$__cuda_sm3x_div_rn_noftz_f32_slowpath)
        /*0014*/ 	.word	0x00000000


	//----- nvinfo : EIATTR_FRAME_SIZE
	.align		4
.L_3:
        /*0018*/ 	.byte	0x04, 0x11
        /*001a*/ 	.short	(.L_5 - .L_4)
	.align		4
.L_4:
        /*001c*/ 	.word	index@($__internal_1_$__cuda_sm20_dsqrt_rn_f64_mediumpath_v1)
        /*0020*/ 	.word	0x00000000


	//----- nvinfo : EIATTR_FRAME_SIZE
	.align		4
.L_5:
        /*0024*/ 	.byte	0x04, 0x11
        /*0026*/ 	.short	(.L_7 - .L_6)
	.align		4
.L_6:
        /*0028*/ 	.word	index@($__internal_0_$__cuda_sm20_div_rn_f64_full)
        /*002c*/ 	.word	0x00000000


	//----- nvinfo : EIATTR_FRAME_SIZE
	.align		4
.L_7:
        /*0030*/ 	.byte	0x04, 0x11
        /*0032*/ 	.short	(.L_9 - .L_8)
	.align		4
.L_8:
        /*0034*/ 	.word	index@(_Z15voltage_metricsP18GPUPowerLineMatrixI7double2E)
        /*0038*/ 	.word	0x00000000


	//----- nvinfo : EIATTR_REGCOUNT
	.align		4
.L_9:
        /*003c*/ 	.byte	0x04, 0x2f
        /*003e*/ 	.short	(.L_11 - .L_10)
	.align		4
.L_10:
        /*0040*/ 	.word	index@(_Z10power_lossP18GPUPowerLineMatrixI7double2E)
        /*0044*/ 	.word	0x0000001c


	//----- nvinfo : EIATTR_FRAME_SIZE
	.align		4
.L_11:
        /*0048*/ 	.byte	0x04, 0x11
        /*004a*/ 	.short	(.L_13 - .L_12)
	.align		4
.L_12:
        /*004c*/ 	.word	index@(_Z10power_lossP18GPUPowerLineMatrixI7double2E)
        /*0050*/ 	.word	0x00000000


	//----- nvinfo : EIATTR_MIN_STACK_SIZE
	.align		4
.L_13:
        /*0054*/ 	.byte	0x04, 0x12
        /*0056*/ 	.short	(.L_15 - .L_14)
	.align		4
.L_14:
        /*0058*/ 	.word	index@(_Z10power_lossP18GPUPowerLineMatrixI7double2E)
        /*005c*/ 	.word	0x00000000


	//----- nvinfo : EIATTR_MIN_STACK_SIZE
	.align		4
.L_15:
        /*0060*/ 	.byte	0x04, 0x12
        /*0062*/ 	.short	(.L_17 - .L_16)
	.align		4
.L_16:
        /*0064*/ 	.word	index@(_Z15voltage_metricsP18GPUPowerLineMatrixI7double2E)
        /*0068*/ 	.word	0x00000000
.L_17:


//--------------------- .nv.compat                --------------------------
	.section	.nv.compat,"",@"SHT_CUDA_COMPAT_INFO"
	.align	4
        /*0000*/ 	.byte	0x02, 0x09, 0x00, 0x00, 0x02, 0x02, 0x01, 0x00, 0x02, 0x05, 0x05, 0x00, 0x03, 0x07, 0x01, 0x01
        /*0010*/ 	.byte	0x02, 0x03, 0x00, 0x00, 0x02, 0x06, 0x01, 0x00, 0x04, 0x0b, 0x08, 0x00, 0x01, 0x00, 0x00, 0x00
        /*0020*/ 	.byte	0x00, 0x00, 0x00, 0x00


//--------------------- .nv.info._Z10power_lossP18GPUPowerLineMatrixI7double2E --------------------------
	.section	.nv.info._Z10power_lossP18GPUPowerLineMatrixI7double2E,"",@"SHT_CUDA_INFO"
	.sectionflags	@""
	.align	4


	//----- nvinfo : EIATTR_CUDA_API_VERSION
	.align		4
        /*0000*/ 	.byte	0x04, 0x37
        /*0002*/ 	.short	(.L_19 - .L_18)
.L_18:
        /*0004*/ 	.word	0x00000082


	//----- nvinfo : EIATTR_KPARAM_INFO
	.align		4
.L_19:
        /*0008*/ 	.byte	0x04, 0x17
        /*000a*/ 	.short	(.L_21 - .L_20)
.L_20:
        /*000c*/ 	.word	0x00000000
        /*0010*/ 	.short	0x0000
        /*0012*/ 	.short	0x0000
        /*0014*/ 	.byte	0x00, 0xf5, 0x21, 0x00


	//----- nvinfo : EIATTR_SPARSE_MMA_MASK
	.align		4
.L_21:
        /*0018*/ 	.byte	0x03, 0x50
        /*001a*/ 	.short	0x0000


	//----- nvinfo : EIATTR_MAXREG_COUNT
	.align		4
        /*001c*/ 	.byte	0x03, 0x1b
        /*001e*/ 	.short	0x00ff


	//----- nvinfo : EIATTR_MERCURY_ISA_VERSION
	.align		4
        /*0020*/ 	.byte	0x03, 0x5f
        /*0022*/ 	.short	0x0101


	//----- nvinfo : EIATTR_VRC_CTA_INIT_COUNT
	.align		4
        /*0024*/ 	.byte	0x02, 0x4a
	.zero		1
	.zero		1


	//----- nvinfo : EIATTR_EXIT_INSTR_OFFSETS
	.align		4
        /*0028*/ 	.byte	0x04, 0x1c
        /*002a*/ 	.short	(.L_23 - .L_22)


	//   ....[0]....
.L_22:
        /*002c*/ 	.word	0x00000350


	//----- nvinfo : EIATTR_CRS_STACK_SIZE
	.align		4
.L_23:
        /*0030*/ 	.byte	0x04, 0x1e
        /*0032*/ 	.short	(.L_25 - .L_24)
.L_24:
        /*0034*/ 	.word	0x00000000


	//----- nvinfo : EIATTR_CBANK_PARAM_SIZE
	.align		4
.L_25:
        /*0038*/ 	.byte	0x03, 0x19
        /*003a*/ 	.short	0x0008


	//----- nvinfo : EIATTR_PARAM_CBANK
	.align		4
        /*003c*/ 	.byte	0x04, 0x0a
        /*003e*/ 	.short	(.L_27 - .L_26)
	.align		4
.L_26:
        /*0040*/ 	.word	index@(.nv.constant0._Z10power_lossP18GPUPowerLineMatrixI7double2E)
        /*0044*/ 	.short	0x0380
        /*0046*/ 	.short	0x0008


	//----- nvinfo : EIATTR_SW_WAR
	.align		4
.L_27:
        /*0048*/ 	.byte	0x04, 0x36
        /*004a*/ 	.short	(.L_29 - .L_28)
.L_28:
        /*004c*/ 	.word	0x00000008
.L_29:


//--------------------- .nv.info._Z15voltage_metricsP18GPUPowerLineMatrixI7double2E --------------------------
	.section	.nv.info._Z15voltage_metricsP18GPUPowerLineMatrixI7double2E,"",@"SHT_CUDA_INFO"
	.sectionflags	@""
	.align	4


	//----- nvinfo : EIATTR_CUDA_API_VERSION
	.align		4
        /*0000*/ 	.byte	0x04, 0x37
        /*0002*/ 	.short	(.L_31 - .L_30)
.L_30:
        /*0004*/ 	.word	0x00000082


	//----- nvinfo : EIATTR_KPARAM_INFO
	.align		4
.L_31:
        /*0008*/ 	.byte	0x04, 0x17
        /*000a*/ 	.short	(.L_33 - .L_32)
.L_32:
        /*000c*/ 	.word	0x00000000
        /*0010*/ 	.short	0x0000
        /*0012*/ 	.short	0x0000
        /*0014*/ 	.byte	0x00, 0xf5, 0x21, 0x00


	//----- nvinfo : EIATTR_SPARSE_MMA_MASK
	.align		4
.L_33:
        /*0018*/ 	.byte	0x03, 0x50
        /*001a*/ 	.short	0x0000


	//----- nvinfo : EIATTR_MAXREG_COUNT
	.align		4
        /*001c*/ 	.byte	0x03, 0x1b
        /*001e*/ 	.short	0x00ff


	//----- nvinfo : EIATTR_MERCURY_ISA_VERSION
	.align		4
        /*0020*/ 	.byte	0x03, 0x5f
        /*0022*/ 	.short	0x0101


	//----- nvinfo : EIATTR_VRC_CTA_INIT_COUNT
	.align		4
        /*0024*/ 	.byte	0x02, 0x4a
	.zero		1
	.zero		1


	//----- nvinfo : EIATTR_EXIT_INSTR_OFFSETS
	.align		4
        /*0028*/ 	.byte	0x04, 0x1c
        /*002a*/ 	.short	(.L_35 - .L_34)


	//   ....[0]....
.L_34:
        /*002c*/ 	.word	0x00003a40


	//----- nvinfo : EIATTR_CRS_STACK_SIZE
	.align		4
.L_35:
        /*0030*/ 	.byte	0x04, 0x1e
        /*0032*/ 	.short	(.L_37 - .L_36)
.L_36:
        /*0034*/ 	.word	0x00000000


	//----- nvinfo : EIATTR_CBANK_PARAM_SIZE
	.align		4
.L_37:
        /*0038*/ 	.byte	0x03, 0x19
        /*003a*/ 	.short	0x0008


	//----- nvinfo : EIATTR_PARAM_CBANK
	.align		4
        /*003c*/ 	.byte	0x04, 0x0a
        /*003e*/ 	.short	(.L_39 - .L_38)
	.align		4
.L_38:
        /*0040*/ 	.word	index@(.nv.constant0._Z15voltage_metricsP18GPUPowerLineMatrixI7double2E)
        /*0044*/ 	.short	0x0380
        /*0046*/ 	.short	0x0008


	//----- nvinfo : EIATTR_SW_WAR
	.align		4
.L_39:
        /*0048*/ 	.byte	0x04, 0x36
        /*004a*/ 	.short	(.L_41 - .L_40)
.L_40:
        /*004c*/ 	.word	0x00000008
.L_41:


//--------------------- .nv.callgraph             --------------------------
	.section	.nv.callgraph,"",@"SHT_CUDA_CALLGRAPH"
	.align	4
	.sectionentsize	8
	.align		4
        /*0000*/ 	.word	0x00000000
	.align		4
        /*0004*/ 	.word	0xffffffff
	.align		4
        /*0008*/ 	.word	0x00000000
	.align		4
        /*000c*/ 	.word	0xfffffffe
	.align		4
        /*0010*/ 	.word	0x00000000
	.align		4
        /*0014*/ 	.word	0xfffffffd
	.align		4
        /*0018*/ 	.word	0x00000000
	.align		4
        /*001c*/ 	.word	0xfffffffc


//--------------------- .text._Z10power_lossP18GPUPowerLineMatrixI7double2E --------------------------
	.section	.text._Z10power_lossP18GPUPowerLineMatrixI7double2E,"ax",@progbits
	.align	128
        .global         _Z10power_lossP18GPUPowerLineMatrixI7double2E
        .type           _Z10power_lossP18GPUPowerLineMatrixI7double2E,@function
        .size           _Z10power_lossP18GPUPowerLineMatrixI7double2E,(.L_x_72 - _Z10power_lossP18GPUPowerLineMatrixI7double2E)
        .other          _Z10power_lossP18GPUPowerLineMatrixI7double2E,@"STO_CUDA_ENTRY STV_DEFAULT"
_Z10power_lossP18GPUPowerLineMatrixI7double2E:
.text._Z10power_lossP18GPUPowerLineMatrixI7double2E:
[----:B------:R-:W-:Y:S08]  /*0000*/  LDC R1, c[0x0][0x37c] ;  /* 0x0000df00ff017b82 */ /* 0x000ff00000000800 */
[----:B------:R-:W0:Y:S01]  /*0010*/  LDC.64 R2, c[0x0][0x380] ;  /* 0x0000e000ff027b82 */ /* 0x000e220000000a00 */
[----:B------:R-:W0:Y:S01]  /*0020*/  LDCU.64 UR4, c[0x0][0x358] ;  /* 0x00006b00ff0477ac */ /* 0x000e220008000a00 */
[----:B------:R-:W-:Y:S06]  /*0030*/  MEMBAR.SC.GPU ;  /* 0x0000000000007992 */ /* 0x000fec0000002000 */
[----:B------:R-:W-:-:S00]  /*0040*/  ERRBAR ;  /* 0x00000000000079ab */ /* 0x000fc00000000000 */
[----:B------:R-:W-:Y:S06]  /*0050*/  CGAERRBAR ;  /* 0x00000000000075ab */ /* 0x000fec0000000000 */
[----:B------:R-:W-:Y:S04]  /*0060*/  CCTL.IVALL ;  /* 0x00000000ff00798f */ /* 0x000fe80002000000 */
[----:B0-----:R-:W2:Y:S01]  /*0070*/  LDG.E R5, desc[UR4][R2.64] ;  /* 0x0000000402057981 */ /* 0x001ea2000c1e1900 */
[----:B------:R-:W-:Y:S01]  /*0080*/  BSSY.RECONVERGENT B0, `(.L_x_0) ;  /* 0x0000028000007945 */ /* 0x000fe20003800200 */
[----:B------:R-:W2:Y:S02]  /*0090*/  S2R R0, SR_TID.X ;  /* 0x0000000000007919 */ /* 0x000ea40000002100 */
[----:B--2---:R-:W-:-:S13]  /*00a0*/  ISETP.GE.U32.AND P0, PT, R0, R5, PT ;  /* 0x000000050000720c */ /* 0x004fda0003f06070 */
[----:B------:R-:W-:Y:S05]  /*00b0*/  @P0 BRA `(.L_x_1) ;  /* 0x0000000000900947 */ /* 0x000fea0003800000 */
[----:B------:R-:W2:Y:S04]  /*00c0*/  LDG.E.64 R4, desc[UR4][R2.64+0x88] ;  /* 0x0000880402047981 */ /* 0x000ea8000c1e1b00 */
[----:B------:R-:W3:Y:S04]  /*00d0*/  LDG.E.64 R6, desc[UR4][R2.64+0x90] ;  /* 0x0000900402067981 */ /* 0x000ee8000c1e1b00 */
[----:B------:R-:W4:Y:S01]  /*00e0*/  LDG.E.64 R16, desc[UR4][R2.64+0xc8] ;  /* 0x0000c80402107981 */ /* 0x000f22000c1e1b00 */
[----:B--2---:R-:W-:-:S04]  /*00f0*/  IMAD.WIDE.U32 R4, R0, 0x10, R4 ;  /* 0x0000001000047825 */ /* 0x004fc800078e0004 */
[C---:B---3--:R-:W-:Y:S02]  /*0100*/  IMAD.WIDE.U32 R12, R0.reuse, 0x10, R6 ;  /* 0x00000010000c7825 */ /* 0x048fe400078e0006 */
[----:B------:R-:W2:Y:S04]  /*0110*/  LDG.E.128 R4, desc[UR4][R4.64] ;  /* 0x0000000404047981 */ /* 0x000ea8000c1e1d00 */
[----:B------:R-:W2:Y:S01]  /*0120*/  LDG.E.128 R8, desc[UR4][R12.64] ;  /* 0x000000040c087981 */ /* 0x000ea2000c1e1d00 */
[----:B----4-:R-:W-:Y:S01]  /*0130*/  IMAD.WIDE.U32 R16, R0, 0x10, R16 ;  /* 0x0000001000107825 */ /* 0x010fe200078e0010 */
[C---:B--2---:R-:W-:Y:S02]  /*0140*/  DMUL R14, R6.reuse, R10 ;  /* 0x0000000a060e7228 */ /* 0x044fe40000000000 */
[----:B------:R-:W-:-:S06]  /*0150*/  DMUL R6, R6, R8 ;  /* 0x0000000806067228 */ /* 0x000fcc0000000000 */
[C---:B------:R-:W-:Y:S02]  /*0160*/  DFMA R8, R4.reuse, R8, R14 ;  /* 0x000000080408722b */ /* 0x040fe4000000000e */
[----:B------:R-:W-:-:S07]  /*0170*/  DFMA R10, R4, R10, -R6 ;  /* 0x0000000a040a722b */ /* 0x000fce0000000806 */
[----:B------:R0:W-:Y:S04]  /*0180*/  STG.E.128 desc[UR4][R16.64], R8 ;  /* 0x0000000810007986 */ /* 0x0001e8000c101d04 */
[----:B------:R-:W2:Y:S04]  /*0190*/  LDG.E.64 R6, desc[UR4][R2.64+0x80] ;  /* 0x0000800402067981 */ /* 0x000ea8000c1e1b00 */
[----:B------:R-:W3:Y:S04]  /*01a0*/  LDG.E.64 R14, desc[UR4][R2.64+0x98] ;  /* 0x00009804020e7981 */ /* 0x000ee8000c1e1b00 */
[----:B------:R-:W4:Y:S01]  /*01b0*/  LDG.E.64 R24, desc[UR4][R2.64+0xd0] ;  /* 0x0000d00402187981 */ /* 0x000f22000c1e1b00 */
[----:B--2---:R-:W-:-:S04]  /*01c0*/  IMAD.WIDE.U32 R18, R0, 0x10, R6 ;  /* 0x0000001000127825 */ /* 0x004fc800078e0006 */
[C---:B---3--:R-:W-:Y:S01]  /*01d0*/  IMAD.WIDE.U32 R20, R0.reuse, 0x10, R14 ;  /* 0x0000001000147825 */ /* 0x048fe200078e000e */
        /* <DEDUP_REMOVED lines=8> */
[----:B0-----:R-:W2:Y:S04]  /*0260*/  LDG.E.64 R8, desc[UR4][R2.64+0xc8] ;  /* 0x0000c80402087981 */ /* 0x001ea8000c1e1b00 */
[----:B------:R-:W3:Y:S01]  /*0270*/  LDG.E.128 R4, desc[UR4][R2.64+0xd0] ;  /* 0x0000d00402047981 */ /* 0x000ee2000c1e1d00 */
[----:B--2---:R-:W-:-:S04]  /*0280*/  IMAD.WIDE.U32 R8, R0, 0x10, R8 ;  /* 0x0000001000087825 */ /* 0x004fc800078e0008 */
[C---:B---3--:R-:W-:Y:S02]  /*0290*/  IMAD.WIDE.U32 R4, R0.reuse, 0x10, R4 ;  /* 0x0000001000047825 */ /* 0x048fe400078e0004 */
[----:B------:R-:W2:Y:S04]  /*02a0*/  LDG.E.128 R8, desc[UR4][R8.64] ;  /* 0x0000000408087981 */ /* 0x000ea8000c1e1d00 */
[----:B------:R-:W2:Y:S01]  /*02b0*/  LDG.E.128 R16, desc[UR4][R4.64] ;  /* 0x0000000404107981 */ /* 0x000ea2000c1e1d00 */
[----:B------:R-:W-:Y:S01]  /*02c0*/  IMAD.WIDE.U32 R6, R0, 0x10, R6 ;  /* 0x0000001000067825 */ /* 0x000fe200078e0006 */
[----:B--2---:R-:W-:Y:S02]  /*02d0*/  DADD R16, R8, -R16 ;  /* 0x0000000008107229 */ /* 0x004fe40000000810 */
[----:B------:R-:W-:-:S07]  /*02e0*/  DADD R18, R10, -R18 ;  /* 0x000000000a127229 */ /* 0x000fce0000000812 */
[----:B------:R1:W-:Y:S04]  /*02f0*/  STG.E.128 desc[UR4][R6.64], R16 ;  /* 0x0000001006007986 */ /* 0x0003e8000c101d04 */
.L_x_1:
[----:B------:R-:W-:Y:S05]  /*0300*/  BSYNC.RECONVERGENT B0 ;  /* 0x0000000000007941 */ /* 0x000fea0003800200 */
.L_x_0:
[----:B------:R-:W-:Y:S06]  /*0310*/  MEMBAR.SC.GPU ;  /* 0x0000000000007992 */ /* 0x000fec0000002000 */
[----:B------:R-:W-:-:S00]  /*0320*/  ERRBAR ;  /* 0x00000000000079ab */ /* 0x000fc00000000000 */
[----:B------:R-:W-:Y:S06]  /*0330*/  CGAERRBAR ;  /* 0x00000000000075ab */ /* 0x000fec0000000000 */
[----:B------:R-:W-:Y:S01]  /*0340*/  CCTL.IVALL ;  /* 0x00000000ff00798f */ /* 0x000fe20002000000 */
[----:B------:R-:W-:Y:S05]  /*0350*/  EXIT ;  /* 0x000000000000794d */ /* 0x000fea0003800000 */
.L_x_2:
[----:B------:R-:W-:-:S00]  /*0360*/  BRA `(.L_x_2) ;  /* 0xfffffffc00fc7947 */ /* 0x000fc0000383ffff */
[----:B------:R-:W-:-:S00]  /*0370*/  NOP ;  /* 0x0000000000007918 */ /* 0x000fc00000000000 */
        /* <DEDUP_REMOVED lines=8> */
.L_x_72:


//--------------------- .text._Z15voltage_metricsP18GPUPowerLineMatrixI7double2E --------------------------
	.section	.text._Z15voltage_metricsP18GPUPowerLineMatrixI7double2E,"ax",@progbits
	.align	128
        .global         _Z15voltage_metricsP18GPUPowerLineMatrixI7double2E
        .type           _Z15voltage_metricsP18GPUPowerLineMatrixI7double2E,@function
        .size           _Z15voltage_metricsP18GPUPowerLineMatrixI7double2E,(.L_x_71 - _Z15voltage_metricsP18GPUPowerLineMatrixI7double2E)
        .other          _Z15voltage_metricsP18GPUPowerLineMatrixI7double2E,@"STO_CUDA_ENTRY STV_DEFAULT"
_Z15voltage_metricsP18GPUPowerLineMatrixI7double2E:
.text._Z15voltage_metricsP18GPUPowerLineMatrixI7double2E:
[----:B------:R-:W-:Y:S01]  /*0000*/  LDC R1, c[0x0][0x37c] ;  /* 0x0000df00ff017b82 */ /* 0x000fe20000000800 */
[----:B------:R-:W0:Y:S01]  /*0010*/  S2R R19, SR_TID.X ;  /* 0x0000000000137919 */ /* 0x000e220000002100 */
[----:B------:R-:W1:Y:S01]  /*0020*/  LDCU.64 UR4, c[0x0][0x358] ;  /* 0x00006b00ff0477ac */ /* 0x000e620008000a00 */
[----:B0-----:R-:W-:Y:S01]  /*0030*/  ISETP.NE.AND P0, PT, R19, RZ, PT ;  /* 0x000000ff1300720c */ /* 0x001fe20003f05270 */
[----:B------:R-:W-:Y:S06]  /*0040*/  MEMBAR.SC.GPU ;  /* 0x0000000000007992 */ /* 0x000fec0000002000 */
[----:B------:R-:W-:-:S00]  /*0050*/  ERRBAR ;  /* 0x00000000000079ab */ /* 0x000fc00000000000 */
[----:B------:R-:W-:Y:S06]  /*0060*/  CGAERRBAR ;  /* 0x00000000000075ab */ /* 0x000fec0000000000 */
[----:B------:R-:W-:Y:S01]  /*0070*/  CCTL.IVALL ;  /* 0x00000000ff00798f */ /* 0x000fe20002000000 */
[----:B------:R-:W-:Y:S04]  /*0080*/  BSSY.RECONVERGENT B0, `(.L_x_3) ;  /* 0x0000397000007945 */ /* 0x000fe80003800200 */
[----:B-1----:R-:W-:Y:S05]  /*0090*/  @P0 BRA `(.L_x_4) ;  /* 0x0000002c00380947 */ /* 0x002fea0003800000 */
[----:B------:R-:W0:Y:S02]  /*00a0*/  LDC.64 R24, c[0x0][0x380] ;  /* 0x0000e000ff187b82 */ /* 0x000e240000000a00 */
[----:B0-----:R-:W2:Y:S01]  /*00b0*/  LDG.E R19, desc[UR4][R24.64] ;  /* 0x0000000418137981 */ /* 0x001ea2000c1e1900 */
[----:B------:R-:W-:Y:S01]  /*00c0*/  IMAD.MOV.U32 R21, RZ, RZ, RZ ;  /* 0x000000ffff157224 */ /* 0x000fe200078e00ff */
[----:B--2---:R-:W-:-:S13]  /*00d0*/  ISETP.GE.AND P0, PT, R19, 0x1, PT ;  /* 0x000000011300780c */ /* 0x004fda0003f06270 */
[----:B------:R-:W-:Y:S05]  /*00e0*/  @!P0 BRA `(.L_x_5) ;  /* 0x00000024002c8947 */ /* 0x000fea0003800000 */
[----:B------:R-:W5:Y:S01]  /*00f0*/  LDG.E.64 R24, desc[UR4][R24.64+0x90] ;  /* 0x0000900418187981 */ /* 0x000f62000c1e1b00 */
[C---:B------:R-:W-:Y:S02]  /*0100*/  ISETP.GE.U32.AND P0, PT, R19.reuse, 0x4, PT ;  /* 0x000000041300780c */ /* 0x040fe40003f06070 */
[----:B------:R-:W-:Y:S02]  /*0110*/  CS2R R20, SRZ ;  /* 0x0000000000147805 */ /* 0x000fe4000001ff00 */
[----:B------:R-:W-:-:S09]  /*0120*/  LOP3.LUT R23, R19, 0x3, RZ, 0xc0, !PT ;  /* 0x0000000313177812 */ /* 0x000fd200078ec0ff */
[----:B------:R-:W-:Y:S05]  /*0130*/  @!P0 BRA `(.L_x_6) ;  /* 0x0000001400208947 */ /* 0x000fea0003800000 */
[----:B-----5:R-:W-:Y:S01]  /*0140*/  IADD3 R26, P0, PT, R24, 0x20, RZ ;  /* 0x00000020181a7810 */ /* 0x020fe20007f1e0ff */
[----:B------:R-:W-:Y:S01]  /*0150*/  IMAD.MOV.U32 R21, RZ, RZ, RZ ;  /* 0x000000ffff157224 */ /* 0x000fe200078e00ff */
[----:B------:R-:W-:-:S03]  /*0160*/  LOP3.LUT R20, R19, 0x7ffffffc, RZ, 0xc0, !PT ;  /* 0x7ffffffc13147812 */ /* 0x000fc600078ec0ff */
[----:B------:R-:W-:Y:S02]  /*0170*/  IMAD.X R27, RZ, RZ, R25, P0 ;  /* 0x000000ffff1b7224 */ /* 0x000fe400000e0619 */
[----:B------:R-:W-:-:S07]  /*0180*/  IMAD.MOV R22, RZ, RZ, -R20 ;  /* 0x000000ffff167224 */ /* 0x000fce00078e0a14 */
.L_x_19:
[----:B------:R-:W2:Y:S01]  /*0190*/  LDG.E.128 R12, desc[UR4][R26.64+-0x20] ;  /* 0xffffe0041a0c7981 */ /* 0x000ea2000c1e1d00 */
[----:B0-----:R-:W-:Y:S01]  /*01a0*/  IMAD.MOV.U32 R2, RZ, RZ, 0x1 ;  /* 0x00000001ff027424 */ /* 0x001fe200078e00ff */
[----:B--2---:R-:W-:Y:S02]  /*01b0*/  DADD R6, -RZ, |R12| ;  /* 0x00000000ff067229 */ /* 0x004fe4000000050c */
[--C-:B------:R-:W-:Y:S02]  /*01c0*/  DADD R8, -RZ, |R14|.reuse ;  /* 0x00000000ff087229 */ /* 0x100fe4000000050e */
[----:B------:R-:W-:-:S08]  /*01d0*/  DSETP.GT.AND P0, PT, |R12|, |R14|, PT ;  /* 0x4000000e0c00722a */ /* 0x000fd00003f04200 */
[----:B------:R-:W-:Y:S02]  /*01e0*/  FSEL R29, R7, R9, P0 ;  /* 0x00000009071d7208 */ /* 0x000fe40000000000 */
[----:B------:R-:W-:Y:S02]  /*01f0*/  FSEL R28, R6, R8, P0 ;  /* 0x00000008061c7208 */ /* 0x000fe40000000000 */
[----:B------:R-:W0:Y:S01]  /*0200*/  MUFU.RCP64H R3, R29 ;  /* 0x0000001d00037308 */ /* 0x000e220000001800 */
[----:B------:R-:W-:Y:S02]  /*0210*/  FSEL R32, R8, R6, P0 ;  /* 0x0000000608207208 */ /* 0x000fe40000000000 */
[----:B------:R-:W-:-:S04]  /*0220*/  FSEL R33, R9, R7, P0 ;  /* 0x0000000709217208 */ /* 0x000fc80000000000 */
[----:B------:R-:W-:Y:S01]  /*0230*/  FSETP.GEU.AND P1, PT, |R33|, 6.5827683646048100446e-37, PT ;  /* 0x036000002100780b */ /* 0x000fe20003f2e200 */
[----:B0-----:R-:W-:-:S08]  /*0240*/  DFMA R4, -R28, R2, 1 ;  /* 0x3ff000001c04742b */ /* 0x001fd00000000102 */
[----:B------:R-:W-:-:S08]  /*0250*/  DFMA R4, R4, R4, R4 ;  /* 0x000000040404722b */ /* 0x000fd00000000004 */
[----:B------:R-:W-:-:S08]  /*0260*/  DFMA R4, R2, R4, R2 ;  /* 0x000000040204722b */ /* 0x000fd00000000002 */
[----:B------:R-:W-:-:S08]  /*0270*/  DFMA R2, -R28, R4, 1 ;  /* 0x3ff000001c02742b */ /* 0x000fd00000000104 */
[----:B------:R-:W-:-:S08]  /*0280*/  DFMA R2, R4, R2, R4 ;  /* 0x000000020402722b */ /* 0x000fd00000000004 */
[----:B------:R-:W-:-:S08]  /*0290*/  DMUL R4, R2, R32 ;  /* 0x0000002002047228 */ /* 0x000fd00000000000 */
[----:B------:R-:W-:-:S08]  /*02a0*/  DFMA R6, -R28, R4, R32 ;  /* 0x000000041c06722b */ /* 0x000fd00000000120 */
[----:B------:R-:W-:-:S10]  /*02b0*/  DFMA R2, R2, R6, R4 ;  /* 0x000000060202722b */ /* 0x000fd40000000004 */
[----:B------:R-:W-:-:S05]  /*02c0*/  FFMA R0, RZ, R29, R3 ;  /* 0x0000001dff007223 */ /* 0x000fca0000000003 */
[----:B------:R-:W-:-:S13]  /*02d0*/  FSETP.GT.AND P0, PT, |R0|, 1.469367938527859385e-39, PT ;  /* 0x001000000000780b */ /* 0x000fda0003f04200 */
[----:B-1----:R-:W-:Y:S05]  /*02e0*/  @P0 BRA P1, `(.L_x_7) ;  /* 0x00000000001c0947 */ /* 0x002fea0000800000 */
[----:B------:R-:W-:Y:S01]  /*02f0*/  IMAD.MOV.U32 R0, RZ, RZ, R28 ;  /* 0x000000ffff007224 */ /* 0x000fe200078e001c */
[----:B------:R-:W-:Y:S01]  /*0300*/  MOV R5, R32 ;  /* 0x0000002000057202 */ /* 0x000fe20000000f00 */
[----:B------:R-:W-:Y:S01]  /*0310*/  IMAD.MOV.U32 R2, RZ, RZ, R29 ;  /* 0x000000ffff027224 */ /* 0x000fe200078e001d */
[----:B------:R-:W-:Y:S01]  /*0320*/  MOV R3, 0x350 ;  /* 0x0000035000037802 */ /* 0x000fe20000000f00 */
[----:B------:R-:W-:-:S07]  /*0330*/  IMAD.MOV.U32 R4, RZ, RZ, R33 ;  /* 0x000000ffff047224 */ /* 0x000fce00078e0021 */
[----:B------:R-:W-:Y:S05]  /*0340*/  CALL.REL.NOINC `($__internal_0_$__cuda_sm20_div_rn_f64_full) ;  /* 0x0000003400c07944 */ /* 0x000fea0003c00000 */
[----:B------:R-:W-:-:S07]  /*0350*/  IMAD.MOV.U32 R3, RZ, RZ, R0 ;  /* 0x000000ffff037224 */ /* 0x000fce00078e0000 */
.L_x_7:
[----:B------:R-:W-:Y:S01]  /*0360*/  DFMA R6, R2, R2, 1 ;  /* 0x3ff000000206742b */ /* 0x000fe20000000002 */
[----:B------:R-:W-:Y:S01]  /*0370*/  IMAD.MOV.U32 R4, RZ, RZ, 0x0 ;  /* 0x00000000ff047424 */ /* 0x000fe200078e00ff */
[----:B------:R-:W-:Y:S01]  /*0380*/  BSSY.RECONVERGENT B1, `(.L_x_8) ;  /* 0x000001c000017945 */ /* 0x000fe20003800200 */
[----:B------:R-:W-:-:S03]  /*0390*/  IMAD.MOV.U32 R5, RZ, RZ, 0x3fd80000 ;  /* 0x3fd80000ff057424 */ /* 0x000fc600078e00ff */
[----:B------:R-:W0:Y:S04]  /*03a0*/  MUFU.RSQ64H R17, R7 ;  /* 0x0000000700117308 */ /* 0x000e280000001c00 */
[----:B------:R-:W-:-:S05]  /*03b0*/  VIADD R16, R7, 0xfcb00000 ;  /* 0xfcb0000007107836 */ /* 0x000fca0000000000 */
[----:B------:R-:W-:Y:S01]  /*03c0*/  ISETP.GE.U32.AND P0, PT, R16, 0x7ca00000, PT ;  /* 0x7ca000001000780c */ /* 0x000fe20003f06070 */
[----:B0-----:R-:W-:-:S08]  /*03d0*/  DMUL R2, R16, R16 ;  /* 0x0000001010027228 */ /* 0x001fd00000000000 */
[----:B------:R-:W-:-:S08]  /*03e0*/  DFMA R2, R6, -R2, 1 ;  /* 0x3ff000000602742b */ /* 0x000fd00000000802 */
[----:B------:R-:W-:Y:S02]  /*03f0*/  DFMA R4, R2, R4, 0.5 ;  /* 0x3fe000000204742b */ /* 0x000fe40000000004 */
[----:B------:R-:W-:-:S08]  /*0400*/  DMUL R2, R16, R2 ;  /* 0x0000000210027228 */ /* 0x000fd00000000000 */
[----:B------:R-:W-:-:S08]  /*0410*/  DFMA R30, R4, R2, R16 ;  /* 0x00000002041e722b */ /* 0x000fd00000000010 */
[----:B------:R-:W-:Y:S02]  /*0420*/  DMUL R10, R6, R30 ;  /* 0x0000001e060a7228 */ /* 0x000fe40000000000 */
[----:B------:R-:W-:Y:S02]  /*0430*/  VIADD R9, R31, 0xfff00000 ;  /* 0xfff000001f097836 */ /* 0x000fe40000000000 */
[----:B------:R-:W-:-:S04]  /*0440*/  IMAD.MOV.U32 R8, RZ, RZ, R30 ;  /* 0x000000ffff087224 */ /* 0x000fc800078e001e */
[----:B------:R-:W-:-:S08]  /*0450*/  DFMA R2, R10, -R10, R6 ;  /* 0x8000000a0a02722b */ /* 0x000fd00000000006 */
[----:B------:R-:W-:Y:S01]  /*0460*/  DFMA R4, R2, R8, R10 ;  /* 0x000000080204722b */ /* 0x000fe2000000000a */
[----:B------:R-:W-:Y:S10]  /*0470*/  @!P0 BRA `(.L_x_9) ;  /* 0x0000000000308947 */ /* 0x000ff40003800000 */
[----:B------:R-:W-:Y:S01]  /*0480*/  IMAD.MOV.U32 R17, RZ, RZ, R7 ;  /* 0x000000ffff117224 */ /* 0x000fe200078e0007 */
[----:B------:R-:W-:Y:S01]  /*0490*/  MOV R5, R30 ;  /* 0x0000001e00057202 */ /* 0x000fe20000000f00 */
[----:B------:R-:W-:Y:S01]  /*04a0*/  IMAD.MOV.U32 R18, RZ, RZ, R6 ;  /* 0x000000ffff127224 */ /* 0x000fe200078e0006 */
[----:B------:R-:W-:Y:S01]  /*04b0*/  MOV R6, 0x520 ;  /* 0x0000052000067802 */ /* 0x000fe20000000f00 */
[----:B------:R-:W-:Y:S02]  /*04c0*/  IMAD.MOV.U32 R7, RZ, RZ, R2 ;  /* 0x000000ffff077224 */ /* 0x000fe400078e0002 */
[----:B------:R-:W-:Y:S02]  /*04d0*/  IMAD.MOV.U32 R4, RZ, RZ, R3 ;  /* 0x000000ffff047224 */ /* 0x000fe400078e0003 */
[----:B------:R-:W-:Y:S02]  /*04e0*/  IMAD.MOV.U32 R3, RZ, RZ, R10 ;  /* 0x000000ffff037224 */ /* 0x000fe400078e000a */
[----:B------:R-:W-:-:S02]  /*04f0*/  IMAD.MOV.U32 R2, RZ, RZ, R11 ;  /* 0x000000ffff027224 */ /* 0x000fc400078e000b */
[----:B------:R-:W-:-:S07]  /*0500*/  IMAD.MOV.U32 R0, RZ, RZ, R9 ;  /* 0x000000ffff007224 */ /* 0x000fce00078e0009 */
[----:B------:R-:W-:Y:S05]  /*0510*/  CALL.REL.NOINC `($__internal_1_$__cuda_sm20_dsqrt_rn_f64_mediumpath_v1) ;  /* 0x0000003800e47944 */ /* 0x000fea0003c00000 */
[----:B------:R-:W-:Y:S01]  /*0520*/  MOV R4, R2 ;  /* 0x0000000200047202 */ /* 0x000fe20000000f00 */
[----:B------:R-:W-:-:S07]  /*0530*/  IMAD.MOV.U32 R5, RZ, RZ, R0 ;  /* 0x000000ffff057224 */ /* 0x000fce00078e0000 */
.L_x_9:
[----:B------:R-:W-:Y:S05]  /*0540*/  BSYNC.RECONVERGENT B1 ;  /* 0x0000000000017941 */ /* 0x000fea0003800200 */
.L_x_8:
[----:B------:R-:W2:Y:S01]  /*0550*/  LDG.E.128 R8, desc[UR4][R26.64+-0x10] ;  /* 0xfffff0041a087981 */ /* 0x000ea2000c1e1d00 */
[----:B------:R-:W-:Y:S01]  /*0560*/  IMAD.MOV.U32 R2, RZ, RZ, 0x1 ;  /* 0x00000001ff027424 */ /* 0x000fe200078e00ff */
[----:B------:R-:W-:Y:S01]  /*0570*/  DADD R12, |R12|, |R14| ;  /* 0x000000000c0c7229 */ /* 0x000fe2000000060e */
[----:B------:R-:W-:Y:S01]  /*0580*/  IMAD.MOV.U32 R0, RZ, RZ, R28 ;  /* 0x000000ffff007224 */ /* 0x000fe200078e001c */
[C---:B------:R-:W-:Y:S01]  /*0590*/  DMUL R4, R28.reuse, R4 ;  /* 0x000000041c047228 */ /* 0x040fe20000000000 */
[----:B------:R-:W-:Y:S01]  /*05a0*/  UMOV UR6, 0xffffffff ;  /* 0xffffffff00067882 */ /* 0x000fe20000000000 */
[----:B------:R-:W-:Y:S01]  /*05b0*/  DSETP.NEU.AND P1, PT, R28, RZ, PT ;  /* 0x000000ff1c00722a */ /* 0x000fe20003f2d000 */
[----:B------:R-:W-:-:S07]  /*05c0*/  UMOV UR7, 0x7fefffff ;  /* 0x7fefffff00077882 */ /* 0x000fce0000000000 */
[----:B------:R-:W-:Y:S01]  /*05d0*/  FSEL R5, R13, R5, !P1 ;  /* 0x000000050d057208 */ /* 0x000fe20004800000 */
[----:B--2---:R-:W-:Y:S02]  /*05e0*/  DADD R6, -RZ, |R8| ;  /* 0x00000000ff067229 */ /* 0x004fe40000000508 */
[--C-:B------:R-:W-:Y:S02]  /*05f0*/  DADD R16, -RZ, |R10|.reuse ;  /* 0x00000000ff107229 */ /* 0x100fe4000000050a */
[----:B------:R-:W-:-:S08]  /*0600*/  DSETP.GT.AND P0, PT, |R8|, |R10|, PT ;  /* 0x4000000a0800722a */ /* 0x000fd00003f04200 */
[----:B------:R-:W-:Y:S02]  /*0610*/  FSEL R31, R7, R17, P0 ;  /* 0x00000011071f7208 */ /* 0x000fe40000000000 */
[----:B------:R-:W-:Y:S02]  /*0620*/  FSEL R30, R6, R16, P0 ;  /* 0x00000010061e7208 */ /* 0x000fe40000000000 */
[----:B------:R-:W0:Y:S01]  /*0630*/  MUFU.RCP64H R3, R31 ;  /* 0x0000001f00037308 */ /* 0x000e220000001800 */
[----:B------:R-:W-:Y:S02]  /*0640*/  FSEL R34, R16, R6, P0 ;  /* 0x0000000610227208 */ /* 0x000fe40000000000 */
[----:B------:R-:W-:Y:S01]  /*0650*/  FSEL R35, R17, R7, P0 ;  /* 0x0000000711237208 */ /* 0x000fe20000000000 */
[----:B------:R-:W-:-:S06]  /*0660*/  DSETP.MAX.AND P0, P2, R28, R32, PT ;  /* 0x000000201c00722a */ /* 0x000fcc0003a0f000 */
[----:B------:R-:W-:Y:S01]  /*0670*/  FSEL R29, R29, R33, P0 ;  /* 0x000000211d1d7208 */ /* 0x000fe20000000000 */
[----:B0-----:R-:W-:-:S07]  /*0680*/  DFMA R6, -R30, R2, 1 ;  /* 0x3ff000001e06742b */ /* 0x001fce0000000102 */
[----:B------:R-:W-:Y:S01]  /*0690*/  @P2 LOP3.LUT R29, R33, 0x80000, RZ, 0xfc, !PT ;  /* 0x00080000211d2812 */ /* 0x000fe200078efcff */
[----:B------:R-:W-:-:S08]  /*06a0*/  DFMA R6, R6, R6, R6 ;  /* 0x000000060606722b */ /* 0x000fd00000000006 */
[----:B------:R-:W-:-:S08]  /*06b0*/  DFMA R2, R2, R6, R2 ;  /* 0x000000060202722b */ /* 0x000fd00000000002 */
[----:B------:R-:W-:-:S08]  /*06c0*/  DFMA R6, -R30, R2, 1 ;  /* 0x3ff000001e06742b */ /* 0x000fd00000000102 */
[----:B------:R-:W-:Y:S01]  /*06d0*/  DFMA R2, R2, R6, R2 ;  /* 0x000000060202722b */ /* 0x000fe20000000002 */
[----:B------:R-:W-:-:S05]  /*06e0*/  IMAD.MOV.U32 R7, RZ, RZ, R32 ;  /* 0x000000ffff077224 */ /* 0x000fca00078e0020 */
[----:B------:R-:W-:Y:S02]  /*06f0*/  SEL R28, R0, R7, P0 ;  /* 0x00000007001c7207 */ /* 0x000fe40000000000 */
[----:B------:R-:W-:Y:S01]  /*0700*/  DMUL R14, R2, R34 ;  /* 0x00000022020e7228 */ /* 0x000fe20000000000 */
[----:B------:R-:W0:Y:S03]  /*0710*/  F2F.F64.F32 R6, R21 ;  /* 0x0000001500067310 */ /* 0x000e260000201800 */
[----:B------:R-:W-:Y:S01]  /*0720*/  DSETP.GT.AND P0, PT, R28, UR6, PT ;  /* 0x000000061c007e2a */ /* 0x000fe2000bf04000 */
[----:B------:R-:W-:-:S03]  /*0730*/  FSEL R29, R12, R4, !P1 ;  /* 0x000000040c1d7208 */ /* 0x000fc60004800000 */
[----:B------:R-:W-:Y:S01]  /*0740*/  DFMA R16, -R30, R14, R34 ;  /* 0x0000000e1e10722b */ /* 0x000fe20000000122 */
[----:B------:R-:W-:Y:S02]  /*0750*/  FSETP.GEU.AND P1, PT, |R35|, 6.5827683646048100446e-37, PT ;  /* 0x036000002300780b */ /* 0x000fe40003f2e200 */
[----:B------:R-:W-:Y:S02]  /*0760*/  FSEL R4, R12, R29, P0 ;  /* 0x0000001d0c047208 */ /* 0x000fe40000000000 */
[----:B------:R-:W-:-:S03]  /*0770*/  FSEL R5, R13, R5, P0 ;  /* 0x000000050d057208 */ /* 0x000fc60000000000 */
[----:B------:R-:W-:-:S03]  /*0780*/  DFMA R2, R2, R16, R14 ;  /* 0x000000100202722b */ /* 0x000fc6000000000e */
[----:B0-----:R-:W-:-:S06]  /*0790*/  DADD R6, R6, R4 ;  /* 0x0000000006067229 */ /* 0x001fcc0000000004 */
[----:B------:R0:W1:Y:S01]  /*07a0*/  F2F.F32.F64 R21, R6 ;  /* 0x0000000600157310 */ /* 0x0000620000301000 */
[----:B------:R-:W-:-:S05]  /*07b0*/  FFMA R0, RZ, R31, R3 ;  /* 0x0000001fff007223 */ /* 0x000fca0000000003 */
[----:B------:R-:W-:-:S13]  /*07c0*/  FSETP.GT.AND P0, PT, |R0|, 1.469367938527859385e-39, PT ;  /* 0x001000000000780b */ /* 0x000fda0003f04200 */
[----:B01----:R-:W-:Y:S05]  /*07d0*/  @P0 BRA P1, `(.L_x_10) ;  /* 0x00000000001c0947 */ /* 0x003fea0000800000 */
[----:B------:R-:W-:Y:S01]  /*07e0*/  IMAD.MOV.U32 R0, RZ, RZ, R30 ;  /* 0x000000ffff007224 */ /* 0x000fe200078e001e */
[----:B------:R-:W-:Y:S01]  /*07f0*/  MOV R4, R35 ;  /* 0x0000002300047202 */ /* 0x000fe20000000f00 */
[----:B------:R-:W-:Y:S01]  /*0800*/  IMAD.MOV.U32 R2, RZ, RZ, R31 ;  /* 0x000000ffff027224 */ /* 0x000fe200078e001f */
[----:B------:R-:W-:Y:S01]  /*0810*/  MOV R3, 0x840 ;  /* 0x0000084000037802 */ /* 0x000fe20000000f00 */
[----:B------:R-:W-:-:S07]  /*0820*/  IMAD.MOV.U32 R5, RZ, RZ, R34 ;  /* 0x000000ffff057224 */ /* 0x000fce00078e0022 */
[----:B------:R-:W-:Y:S05]  /*0830*/  CALL.REL.NOINC `($__internal_0_$__cuda_sm20_div_rn_f64_full) ;  /* 0x0000003000847944 */ /* 0x000fea0003c00000 */
[----:B------:R-:W-:-:S07]  /*0840*/  IMAD.MOV.U32 R3, RZ, RZ, R0 ;  /* 0x000000ffff037224 */ /* 0x000fce00078e0000 */
.L_x_10:
        /* <DEDUP_REMOVED lines=21> */
[----:B------:R-:W-:Y:S01]  /*09a0*/  MOV R0, R13 ;  /* 0x0000000d00007202 */ /* 0x000fe20000000f00 */
[----:B------:R-:W-:Y:S01]  /*09b0*/  IMAD.MOV.U32 R7, RZ, RZ, R2 ;  /* 0x000000ffff077224 */ /* 0x000fe200078e0002 */
[----:B------:R-:W-:Y:S01]  /*09c0*/  MOV R6, 0xa10 ;  /* 0x00000a1000067802 */ /* 0x000fe20000000f00 */
[----:B------:R-:W-:Y:S02]  /*09d0*/  IMAD.MOV.U32 R4, RZ, RZ, R3 ;  /* 0x000000ffff047224 */ /* 0x000fe400078e0003 */
[----:B------:R-:W-:Y:S02]  /*09e0*/  IMAD.MOV.U32 R3, RZ, RZ, R14 ;  /* 0x000000ffff037224 */ /* 0x000fe400078e000e */
[----:B------:R-:W-:-:S07]  /*09f0*/  IMAD.MOV.U32 R2, RZ, RZ, R15 ;  /* 0x000000ffff027224 */ /* 0x000fce00078e000f */
[----:B------:R-:W-:Y:S05]  /*0a00*/  CALL.REL.NOINC `($__internal_1_$__cuda_sm20_dsqrt_rn_f64_mediumpath_v1) ;  /* 0x0000003400a87944 */ /* 0x000fea0003c00000 */
[----:B------:R-:W-:Y:S02]  /*0a10*/  IMAD.MOV.U32 R4, RZ, RZ, R2 ;  /* 0x000000ffff047224 */ /* 0x000fe400078e0002 */
[----:B------:R-:W-:-:S07]  /*0a20*/  IMAD.MOV.U32 R5, RZ, RZ, R0 ;  /* 0x000000ffff057224 */ /* 0x000fce00078e0000 */
.L_x_12:
[----:B------:R-:W-:Y:S05]  /*0a30*/  BSYNC.RECONVERGENT B1 ;  /* 0x0000000000017941 */ /* 0x000fea0003800200 */
.L_x_11:
        /* <DEDUP_REMOVED lines=48> */
.L_x_13:
        /* <DEDUP_REMOVED lines=13> */
[----:B------:R-:W-:Y:S01]  /*0e10*/  IADD3 R9, PT, PT, R31, -0x100000, RZ ;  /* 0xfff000001f097810 */ /* 0x000fe20007ffe0ff */
[----:B------:R-:W-:-:S05]  /*0e20*/  IMAD.MOV.U32 R8, RZ, RZ, R30 ;  /* 0x000000ffff087224 */ /* 0x000fca00078e001e */
[----:B------:R-:W-:-:S08]  /*0e30*/  DFMA R2, R10, -R10, R6 ;  /* 0x8000000a0a02722b */ /* 0x000fd00000000006 */
[----:B------:R-:W-:Y:S01]  /*0e40*/  DFMA R4, R2, R8, R10 ;  /* 0x000000080204722b */ /* 0x000fe2000000000a */
[----:B------:R-:W-:Y:S10]  /*0e50*/  @!P0 BRA `(.L_x_15) ;  /* 0x0000000000308947 */ /* 0x000ff40003800000 */
[----:B------:R-:W-:Y:S02]  /*0e60*/  IMAD.MOV.U32 R17, RZ, RZ, R7 ;  /* 0x000000ffff117224 */ /* 0x000fe400078e0007 */
[----:B------:R-:W-:Y:S01]  /*0e70*/  IMAD.MOV.U32 R18, RZ, RZ, R6 ;  /* 0x000000ffff127224 */ /* 0x000fe200078e0006 */
[----:B------:R-:W-:Y:S01]  /*0e80*/  MOV R6, 0xf00 ;  /* 0x00000f0000067802 */ /* 0x000fe20000000f00 */
[----:B------:R-:W-:Y:S02]  /*0e90*/  IMAD.MOV.U32 R7, RZ, RZ, R2 ;  /* 0x000000ffff077224 */ /* 0x000fe400078e0002 */
[----:B------:R-:W-:Y:S01]  /*0ea0*/  IMAD.MOV.U32 R4, RZ, RZ, R3 ;  /* 0x000000ffff047224 */ /* 0x000fe200078e0003 */
[----:B------:R-:W-:Y:S01]  /*0eb0*/  MOV R3, R10 ;  /* 0x0000000a00037202 */ /* 0x000fe20000000f00 */
[----:B------:R-:W-:Y:S02]  /*0ec0*/  IMAD.MOV.U32 R5, RZ, RZ, R30 ;  /* 0x000000ffff057224 */ /* 0x000fe400078e001e */
[----:B------:R-:W-:-:S02]  /*0ed0*/  IMAD.MOV.U32 R2, RZ, RZ, R11 ;  /* 0x000000ffff027224 */ /* 0x000fc400078e000b */
[----:B------:R-:W-:-:S07]  /*0ee0*/  IMAD.MOV.U32 R0, RZ, RZ, R9 ;  /* 0x000000ffff007224 */ /* 0x000fce00078e0009 */
[----:B------:R-:W-:Y:S05]  /*0ef0*/  CALL.REL.NOINC `($__internal_1_$__cuda_sm20_dsqrt_rn_f64_mediumpath_v1) ;  /* 0x00000030006c7944 */ /* 0x000fea0003c00000 */
[----:B------:R-:W-:Y:S02]  /*0f00*/  IMAD.MOV.U32 R4, RZ, RZ, R2 ;  /* 0x000000ffff047224 */ /* 0x000fe400078e0002 */
[----:B------:R-:W-:-:S07]  /*0f10*/  IMAD.MOV.U32 R5, RZ, RZ, R0 ;  /* 0x000000ffff057224 */ /* 0x000fce00078e0000 */
.L_x_15:
[----:B------:R-:W-:Y:S05]  /*0f20*/  BSYNC.RECONVERGENT B1 ;  /* 0x0000000000017941 */ /* 0x000fea0003800200 */
.L_x_14:
        /* <DEDUP_REMOVED lines=25> */
[----:B------:R-:W-:-:S04]  /*10c0*/  MOV R7, R32 ;  /* 0x0000002000077202 */ /* 0x000fc80000000f00 */
[----:B------:R-:W-:-:S03]  /*10d0*/  SEL R28, R0, R7, P0 ;  /* 0x00000007001c7207 */ /* 0x000fc60000000000 */
[----:B------:R-:W-:Y:S01]  /*10e0*/  DMUL R14, R2, R34 ;  /* 0x00000022020e7228 */ /* 0x000fe20000000000 */
[----:B------:R-:W0:Y:S02]  /*10f0*/  F2F.F64.F32 R6, R21 ;  /* 0x0000001500067310 */ /* 0x000e240000201800 */
[----:B------:R-:W-:Y:S01]  /*1100*/  DSETP.GT.AND P0, PT, R28, UR6, PT ;  /* 0x000000061c007e2a */ /* 0x000fe2000bf04000 */
[----:B------:R-:W-:-:S04]  /*1110*/  FSEL R29, R12, R4, !P1 ;  /* 0x000000040c1d7208 */ /* 0x000fc80004800000 */
        /* <DEDUP_REMOVED lines=11> */
[----:B------:R-:W-:Y:S01]  /*11d0*/  MOV R3, 0x1220 ;  /* 0x0000122000037802 */ /* 0x000fe20000000f00 */
[----:B------:R-:W-:Y:S02]  /*11e0*/  IMAD.MOV.U32 R2, RZ, RZ, R31 ;  /* 0x000000ffff027224 */ /* 0x000fe400078e001f */
[----:B------:R-:W-:Y:S02]  /*11f0*/  IMAD.MOV.U32 R5, RZ, RZ, R34 ;  /* 0x000000ffff057224 */ /* 0x000fe400078e0022 */
[----:B------:R-:W-:-:S07]  /*1200*/  IMAD.MOV.U32 R4, RZ, RZ, R35 ;  /* 0x000000ffff047224 */ /* 0x000fce00078e0023 */
[----:B------:R-:W-:Y:S05]  /*1210*/  CALL.REL.NOINC `($__internal_0_$__cuda_sm20_div_rn_f64_full) ;  /* 0x00000028000c7944 */ /* 0x000fea0003c00000 */
[----:B------:R-:W-:-:S07]  /*1220*/  IMAD.MOV.U32 R3, RZ, RZ, R0 ;  /* 0x000000ffff037224 */ /* 0x000fce00078e0000 */
.L_x_16:
[----:B------:R-:W-:Y:S01]  /*1230*/  DFMA R6, R2, R2, 1 ;  /* 0x3ff000000206742b */ /* 0x000fe20000000002 */
[----:B------:R-:W-:Y:S01]  /*1240*/  MOV R4, 0x0 ;  /* 0x0000000000047802 */ /* 0x000fe20000000f00 */
[----:B------:R-:W-:Y:S01]  /*1250*/  IMAD.MOV.U32 R5, RZ, RZ, 0x3fd80000 ;  /* 0x3fd80000ff057424 */ /* 0x000fe200078e00ff */
[----:B------:R-:W-:Y:S03]  /*1260*/  BSSY.RECONVERGENT B1, `(.L_x_17) ;  /* 0x000001b000017945 */ /* 0x000fe60003800200 */
        /* <DEDUP_REMOVED lines=24> */
[----:B------:R-:W-:Y:S02]  /*13f0*/  IMAD.MOV.U32 R4, RZ, RZ, R2 ;  /* 0x000000ffff047224 */ /* 0x000fe400078e0002 */
[----:B------:R-:W-:-:S07]  /*1400*/  IMAD.MOV.U32 R5, RZ, RZ, R0 ;  /* 0x000000ffff057224 */ /* 0x000fce00078e0000 */
.L_x_18:
[----:B------:R-:W-:Y:S05]  /*1410*/  BSYNC.RECONVERGENT B1 ;  /* 0x0000000000017941 */ /* 0x000fea0003800200 */
.L_x_17:
[----:B------:R-:W-:Y:S01]  /*1420*/  DSETP.MAX.AND P0, P1, R30, R34, PT ;  /* 0x000000221e00722a */ /* 0x000fe2000390f000 */
[----:B------:R-:W-:Y:S01]  /*1430*/  IMAD.MOV.U32 R0, RZ, RZ, R31 ;  /* 0x000000ffff007224 */ /* 0x000fe200078e001f */
[----:B------:R-:W-:Y:S01]  /*1440*/  MOV R3, R34 ;  /* 0x0000002200037202 */ /* 0x000fe20000000f00 */
[----:B------:R-:W-:Y:S01]  /*1450*/  DADD R8, |R8|, |R10| ;  /* 0x0000000008087229 */ /* 0x000fe2000000060a */
[----:B------:R-:W-:Y:S01]  /*1460*/  UMOV UR6, 0xffffffff ;  /* 0xffffffff00067882 */ /* 0x000fe20000000000 */
[----:B------:R-:W-:Y:S01]  /*1470*/  DMUL R4, R30, R4 ;  /* 0x000000041e047228 */ /* 0x000fe20000000000 */
[----:B------:R-:W-:Y:S01]  /*1480*/  FSEL R7, R0, R35, P0 ;  /* 0x0000002300077208 */ /* 0x000fe20000000000 */
[----:B------:R-:W-:Y:S01]  /*1490*/  IMAD.MOV.U32 R0, RZ, RZ, R30 ;  /* 0x000000ffff007224 */ /* 0x000fe200078e001e */
[----:B------:R-:W-:Y:S01]  /*14a0*/  UMOV UR7, 0x7fefffff ;  /* 0x7fefffff00077882 */ /* 0x000fe20000000000 */
[----:B------:R-:W0:Y:S01]  /*14b0*/  F2F.F64.F32 R12, R12 ;  /* 0x0000000c000c7310 */ /* 0x000e220000201800 */
[----:B------:R-:W-:-:S02]  /*14c0*/  VIADD R22, R22, 0x4 ;  /* 0x0000000416167836 */ /* 0x000fc40000000000 */
[----:B------:R-:W-:Y:S02]  /*14d0*/  SEL R2, R0, R3, P0 ;  /* 0x0000000300027207 */ /* 0x000fe40000000000 */
[----:B------:R-:W-:Y:S01]  /*14e0*/  @P1 LOP3.LUT R7, R35, 0x80000, RZ, 0xfc, !PT ;  /* 0x0008000023071812 */ /* 0x000fe200078efcff */
[----:B------:R-:W-:-:S04]  /*14f0*/  DSETP.NEU.AND P1, PT, R30, RZ, PT ;  /* 0x000000ff1e00722a */ /* 0x000fc80003f2d000 */
[----:B------:R-:W-:Y:S02]  /*1500*/  IMAD.MOV.U32 R3, RZ, RZ, R7 ;  /* 0x000000ffff037224 */ /* 0x000fe400078e0007 */
[----:B------:R-:W-:-:S04]  /*1510*/  FSEL R5, R9, R5, !P1 ;  /* 0x0000000509057208 */ /* 0x000fc80004800000 */
[----:B------:R-:W-:Y:S01]  /*1520*/  DSETP.GT.AND P0, PT, R2, UR6, PT ;  /* 0x0000000602007e2a */ /* 0x000fe2000bf04000 */
[----:B------:R-:W-:Y:S02]  /*1530*/  FSEL R3, R8, R4, !P1 ;  /* 0x0000000408037208 */ /* 0x000fe40004800000 */
[----:B------:R-:W-:-:S03]  /*1540*/  IADD3 R26, P1, PT, R26, 0x40, RZ ;  /* 0x000000401a1a7810 */ /* 0x000fc60007f3e0ff */
[----:B------:R-:W-:Y:S02]  /*1550*/  FSEL R2, R8, R3, P0 ;  /* 0x0000000308027208 */ /* 0x000fe40000000000 */
[----:B------:R-:W-:Y:S01]  /*1560*/  FSEL R3, R9, R5, P0 ;  /* 0x0000000509037208 */ /* 0x000fe20000000000 */
[----:B------:R-:W-:Y:S01]  /*1570*/  IMAD.X R27, RZ, RZ, R27, P1 ;  /* 0x000000ffff1b7224 */ /* 0x000fe200008e061b */
[----:B------:R-:W-:-:S04]  /*1580*/  ISETP.NE.AND P0, PT, R22, RZ, PT ;  /* 0x000000ff1600720c */ /* 0x000fc80003f05270 */
[----:B0-----:R-:W-:-:S06]  /*1590*/  DADD R2, R12, R2 ;  /* 0x000000000c027229 */ /* 0x001fcc0000000002 */
[----:B------:R0:W1:Y:S03]  /*15a0*/  F2F.F32.F64 R21, R2 ;  /* 0x0000000200157310 */ /* 0x0000660000301000 */
[----:B------:R-:W-:Y:S05]  /*15b0*/  @P0 BRA `(.L_x_19) ;  /* 0xffffffe800f40947 */ /* 0x000fea000383ffff */
.L_x_6:
[----:B------:R-:W-:-:S13]  /*15c0*/  ISETP.NE.AND P0, PT, R23, RZ, PT ;  /* 0x000000ff1700720c */ /* 0x000fda0003f05270 */
[----:B------:R-:W-:Y:S05]  /*15d0*/  @!P0 BRA `(.L_x_5) ;  /* 0x0000000c00f08947 */ /* 0x000fea0003800000 */
[----:B------:R-:W-:-:S13]  /*15e0*/  ISETP.NE.AND P0, PT, R23, 0x1, PT ;  /* 0x000000011700780c */ /* 0x000fda0003f05270 */
[----:B------:R-:W-:Y:S05]  /*15f0*/  @!P0 BRA `(.L_x_20) ;  /* 0x0000000800948947 */ /* 0x000fea0003800000 */
[----:B-----5:R-:W-:-:S05]  /*1600*/  IMAD.WIDE.U32 R12, R20, 0x10, R24 ;  /* 0x00000010140c7825 */ /* 0x020fca00078e0018 */
        /* <DEDUP_REMOVED lines=21> */
[----:B------:R-:W-:Y:S05]  /*1760*/  @P0 BRA P1, `(.L_x_21) ;  /* 0x00000000001c0947 */ /* 0x000fea0000800000 */
[----:B------:R-:W-:Y:S01]  /*1770*/  MOV R0, R28 ;  /* 0x0000001c00007202 */ /* 0x000fe20000000f00 */
[----:B------:R-:W-:Y:S01]  /*1780*/  IMAD.MOV.U32 R2, RZ, RZ, R29 ;  /* 0x000000ffff027224 */ /* 0x000fe200078e001d */
[----:B------:R-:W-:Y:S01]  /*1790*/  MOV R3, 0x17d0 ;  /* 0x000017d000037802 */ /* 0x000fe20000000f00 */
[----:B------:R-:W-:Y:S02]  /*17a0*/  IMAD.MOV.U32 R5, RZ, RZ, R26 ;  /* 0x000000ffff057224 */ /* 0x000fe400078e001a */
[----:B------:R-:W-:-:S07]  /*17b0*/  IMAD.MOV.U32 R4, RZ, RZ, R27 ;  /* 0x000000ffff047224 */ /* 0x000fce00078e001b */
[----:B-1----:R-:W-:Y:S05]  /*17c0*/  CALL.REL.NOINC `($__internal_0_$__cuda_sm20_div_rn_f64_full) ;  /* 0x0000002000a07944 */ /* 0x002fea0003c00000 */
[----:B------:R-:W-:-:S07]  /*17d0*/  IMAD.MOV.U32 R3, RZ, RZ, R0 ;  /* 0x000000ffff037224 */ /* 0x000fce00078e0000 */
.L_x_21:
[----:B------:R-:W-:Y:S01]  /*17e0*/  DFMA R6, R2, R2, 1 ;  /* 0x3ff000000206742b */ /* 0x000fe20000000002 */
[----:B------:R-:W-:Y:S01]  /*17f0*/  IMAD.MOV.U32 R4, RZ, RZ, 0x0 ;  /* 0x00000000ff047424 */ /* 0x000fe200078e00ff */
[----:B------:R-:W-:Y:S01]  /*1800*/  MOV R5, 0x3fd80000 ;  /* 0x3fd8000000057802 */ /* 0x000fe20000000f00 */
        /* <DEDUP_REMOVED lines=24> */
[----:B-1----:R-:W-:Y:S05]  /*1990*/  CALL.REL.NOINC `($__internal_1_$__cuda_sm20_dsqrt_rn_f64_mediumpath_v1) ;  /* 0x0000002400c47944 */ /* 0x002fea0003c00000 */
[----:B------:R-:W-:-:S07]  /*19a0*/  IMAD.MOV.U32 R3, RZ, RZ, R0 ;  /* 0x000000ffff037224 */ /* 0x000fce00078e0000 */
.L_x_23:
[----:B------:R-:W-:Y:S05]  /*19b0*/  BSYNC.RECONVERGENT B1 ;  /* 0x0000000000017941 */ /* 0x000fea0003800200 */
.L_x_22:
[----:B------:R-:W2:Y:S01]  /*19c0*/  LDG.E.128 R12, desc[UR4][R12.64+0x10] ;  /* 0x000010040c0c7981 */ /* 0x000ea2000c1e1d00 */
[----:B------:R-:W-:Y:S01]  /*19d0*/  IMAD.MOV.U32 R4, RZ, RZ, 0x1 ;  /* 0x00000001ff047424 */ /* 0x000fe200078e00ff */
[----:B------:R-:W-:Y:S01]  /*19e0*/  DADD R8, |R8|, |R10| ;  /* 0x0000000008087229 */ /* 0x000fe2000000060a */
[----:B------:R-:W-:Y:S01]  /*19f0*/  IMAD.MOV.U32 R0, RZ, RZ, R29 ;  /* 0x000000ffff007224 */ /* 0x000fe200078e001d */
[----:B------:R-:W-:Y:S01]  /*1a00*/  DMUL R2, R28, R2 ;  /* 0x000000021c027228 */ /* 0x000fe20000000000 */
[----:B-1----:R-:W0:Y:S01]  /*1a10*/  F2F.F64.F32 R10, R21 ;  /* 0x00000015000a7310 */ /* 0x002e220000201800 */
[----:B------:R-:W-:Y:S01]  /*1a20*/  UMOV UR6, 0xffffffff ;  /* 0xffffffff00067882 */ /* 0x000fe20000000000 */
[----:B------:R-:W-:Y:S01]  /*1a30*/  UMOV UR7, 0x7fefffff ;  /* 0x7fefffff00077882 */ /* 0x000fe20000000000 */
[----:B--2---:R-:W-:Y:S02]  /*1a40*/  DADD R6, -RZ, |R12| ;  /* 0x00000000ff067229 */ /* 0x004fe4000000050c */
[----:B------:R-:W-:-:S02]  /*1a50*/  DADD R16, -RZ, |R14| ;  /* 0x00000000ff107229 */ /* 0x000fc4000000050e */
[----:B------:R-:W-:-:S08]  /*1a60*/  DSETP.GT.AND P0, PT, |R12|, |R14|, PT ;  /* 0x4000000e0c00722a */ /* 0x000fd00003f04200 */
[----:B------:R-:W-:Y:S02]  /*1a70*/  FSEL R23, R7, R17, P0 ;  /* 0x0000001107177208 */ /* 0x000fe40000000000 */
[----:B------:R-:W-:Y:S02]  /*1a80*/  FSEL R22, R6, R16, P0 ;  /* 0x0000001006167208 */ /* 0x000fe40000000000 */
[----:B------:R-:W1:Y:S04]  /*1a90*/  MUFU.RCP64H R5, R23 ;  /* 0x0000001700057308 */ /* 0x000e680000001800 */
[----:B-1----:R-:W-:-:S08]  /*1aa0*/  DFMA R30, -R22, R4, 1 ;  /* 0x3ff00000161e742b */ /* 0x002fd00000000104 */
[----:B------:R-:W-:-:S08]  /*1ab0*/  DFMA R30, R30, R30, R30 ;  /* 0x0000001e1e1e722b */ /* 0x000fd0000000001e */
[----:B------:R-:W-:Y:S01]  /*1ac0*/  DFMA R4, R4, R30, R4 ;  /* 0x0000001e0404722b */ /* 0x000fe20000000004 */
[----:B------:R-:W-:Y:S01]  /*1ad0*/  IMAD.MOV.U32 R30, RZ, RZ, R26 ;  /* 0x000000ffff1e7224 */ /* 0x000fe200078e001a */
[----:B------:R-:W-:Y:S02]  /*1ae0*/  MOV R31, R27 ;  /* 0x0000001b001f7202 */ /* 0x000fe40000000f00 */
[----:B------:R-:W-:Y:S02]  /*1af0*/  FSEL R26, R16, R6, P0 ;  /* 0x00000006101a7208 */ /* 0x000fe40000000000 */
[----:B------:R-:W-:Y:S02]  /*1b00*/  FSEL R27, R17, R7, P0 ;  /* 0x00000007111b7208 */ /* 0x000fe40000000000 */
[----:B------:R-:W-:Y:S01]  /*1b10*/  DFMA R32, -R22, R4, 1 ;  /* 0x3ff000001620742b */ /* 0x000fe20000000104 */
[----:B------:R-:W-:Y:S01]  /*1b20*/  IMAD.MOV.U32 R17, RZ, RZ, R30 ;  /* 0x000000ffff117224 */ /* 0x000fe200078e001e */
[----:B------:R-:W-:-:S06]  /*1b30*/  DSETP.MAX.AND P1, P2, R28, R30, PT ;  /* 0x0000001e1c00722a */ /* 0x000fcc0003a2f000 */
[----:B------:R-:W-:Y:S01]  /*1b40*/  DFMA R4, R4, R32, R4 ;  /* 0x000000200404722b */ /* 0x000fe20000000004 */
[----:B------:R-:W-:Y:S01]  /*1b50*/  FSEL R33, R0, R31, P1 ;  /* 0x0000001f00217208 */ /* 0x000fe20000800000 */
[----:B------:R-:W-:-:S06]  /*1b60*/  IMAD.MOV.U32 R0, RZ, RZ, R28 ;  /* 0x000000ffff007224 */ /* 0x000fcc00078e001c */
[----:B------:R-:W-:Y:S01]  /*1b70*/  DMUL R6, R4, R26 ;  /* 0x0000001a04067228 */ /* 0x000fe20000000000 */
[----:B------:R-:W-:Y:S02]  /*1b80*/  @P2 LOP3.LUT R33, R31, 0x80000, RZ, 0xfc, !PT ;  /* 0x000800001f212812 */ /* 0x000fe400078efcff */
[----:B------:R-:W-:Y:S01]  /*1b90*/  SEL R16, R0, R17, P1 ;  /* 0x0000001100107207 */ /* 0x000fe20000800000 */
[----:B------:R-:W-:Y:S02]  /*1ba0*/  DSETP.NEU.AND P1, PT, R28, RZ, PT ;  /* 0x000000ff1c00722a */ /* 0x000fe40003f2d000 */
[----:B------:R-:W-:Y:S02]  /*1bb0*/  IMAD.MOV.U32 R17, RZ, RZ, R33 ;  /* 0x000000ffff117224 */ /* 0x000fe400078e0021 */
[----:B------:R-:W-:Y:S02]  /*1bc0*/  DFMA R28, -R22, R6, R26 ;  /* 0x00000006161c722b */ /* 0x000fe4000000011a */
[----:B------:R-:W-:-:S02]  /*1bd0*/  FSEL R31, R9, R3, !P1 ;  /* 0x00000003091f7208 */ /* 0x000fc40004800000 */
[----:B------:R-:W-:Y:S01]  /*1be0*/  DSETP.GT.AND P0, PT, R16, UR6, PT ;  /* 0x0000000610007e2a */ /* 0x000fe2000bf04000 */
[----:B------:R-:W-:-:S03]  /*1bf0*/  FSEL R17, R8, R2, !P1 ;  /* 0x0000000208117208 */ /* 0x000fc60004800000 */
[----:B------:R-:W-:Y:S01]  /*1c00*/  DFMA R2, R4, R28, R6 ;  /* 0x0000001c0402722b */ /* 0x000fe20000000006 */
[----:B------:R-:W-:Y:S02]  /*1c10*/  FSETP.GEU.AND P1, PT, |R27|, 6.5827683646048100446e-37, PT ;  /* 0x036000001b00780b */ /* 0x000fe40003f2e200 */
[----:B------:R-:W-:Y:S02]  /*1c20*/  FSEL R8, R8, R17, P0 ;  /* 0x0000001108087208 */ /* 0x000fe40000000000 */
[----:B------:R-:W-:-:S05]  /*1c30*/  FSEL R9, R9, R31, P0 ;  /* 0x0000001f09097208 */ /* 0x000fca0000000000 */
[----:B------:R-:W-:Y:S01]  /*1c40*/  FFMA R0, RZ, R23, R3 ;  /* 0x00000017ff007223 */ /* 0x000fe20000000003 */
[----:B0-----:R-:W-:-:S04]  /*1c50*/  DADD R8, R10, R8 ;  /* 0x000000000a087229 */ /* 0x001fc80000000008 */
[----:B------:R-:W-:-:S06]  /*1c60*/  FSETP.GT.AND P0, PT, |R0|, 1.469367938527859385e-39, PT ;  /* 0x001000000000780b */ /* 0x000fcc0003f04200 */
[----:B------:R0:W1:Y:S07]  /*1c70*/  F2F.F32.F64 R8, R8 ;  /* 0x0000000800087310 */ /* 0x00006e0000301000 */
[----:B------:R-:W-:Y:S05]  /*1c80*/  @P0 BRA P1, `(.L_x_24) ;  /* 0x00000000001c0947 */ /* 0x000fea0000800000 */
[----:B------:R-:W-:Y:S01]  /*1c90*/  IMAD.MOV.U32 R0, RZ, RZ, R22 ;  /* 0x000000ffff007224 */ /* 0x000fe200078e0016 */
[----:B------:R-:W-:Y:S01]  /*1ca0*/  MOV R5, R26 ;  /* 0x0000001a00057202 */ /* 0x000fe20000000f00 */
[----:B------:R-:W-:Y:S01]  /*1cb0*/  IMAD.MOV.U32 R2, RZ, RZ, R23 ;  /* 0x000000ffff027224 */ /* 0x000fe200078e0017 */
[----:B------:R-:W-:Y:S01]  /*1cc0*/  MOV R3, 0x1cf0 ;  /* 0x00001cf000037802 */ /* 0x000fe20000000f00 */
[----:B------:R-:W-:-:S07]  /*1cd0*/  IMAD.MOV.U32 R4, RZ, RZ, R27 ;  /* 0x000000ffff047224 */ /* 0x000fce00078e001b */
[----:B01----:R-:W-:Y:S05]  /*1ce0*/  CALL.REL.NOINC `($__internal_0_$__cuda_sm20_div_rn_f64_full) ;  /* 0x0000001c00587944 */ /* 0x003fea0003c00000 */
[----:B------:R-:W-:-:S07]  /*1cf0*/  IMAD.MOV.U32 R3, RZ, RZ, R0 ;  /* 0x000000ffff037224 */ /* 0x000fce00078e0000 */
.L_x_24:
[----:B------:R-:W-:Y:S01]  /*1d00*/  DFMA R2, R2, R2, 1 ;  /* 0x3ff000000202742b */ /* 0x000fe20000000002 */
[----:B------:R-:W-:Y:S01]  /*1d10*/  IMAD.MOV.U32 R6, RZ, RZ, 0x0 ;  /* 0x00000000ff067424 */ /* 0x000fe200078e00ff */
[----:B------:R-:W-:Y:S01]  /*1d20*/  BSSY.RECONVERGENT B1, `(.L_x_25) ;  /* 0x000001c000017945 */ /* 0x000fe20003800200 */
[----:B------:R-:W-:-:S03]  /*1d30*/  IMAD.MOV.U32 R7, RZ, RZ, 0x3fd80000 ;  /* 0x3fd80000ff077424 */ /* 0x000fc600078e00ff */
[----:B------:R-:W2:Y:S04]  /*1d40*/  MUFU.RSQ64H R17, R3 ;  /* 0x0000000300117308 */ /* 0x000ea80000001c00 */
[----:B------:R-:W-:-:S05]  /*1d50*/  VIADD R16, R3, 0xfcb00000 ;  /* 0xfcb0000003107836 */ /* 0x000fca0000000000 */
[----:B------:R-:W-:Y:S01]  /*1d60*/  ISETP.GE.U32.AND P0, PT, R16, 0x7ca00000, PT ;  /* 0x7ca000001000780c */ /* 0x000fe20003f06070 */
[----:B--2---:R-:W-:-:S08]  /*1d70*/  DMUL R4, R16, R16 ;  /* 0x0000001010047228 */ /* 0x004fd00000000000 */
[----:B------:R-:W-:-:S08]  /*1d80*/  DFMA R4, R2, -R4, 1 ;  /* 0x3ff000000204742b */ /* 0x000fd00000000804 */
[----:B------:R-:W-:Y:S02]  /*1d90*/  DFMA R6, R4, R6, 0.5 ;  /* 0x3fe000000406742b */ /* 0x000fe40000000006 */
[----:B------:R-:W-:-:S08]  /*1da0*/  DMUL R4, R16, R4 ;  /* 0x0000000410047228 */ /* 0x000fd00000000000 */
[----:B------:R-:W-:-:S08]  /*1db0*/  DFMA R6, R6, R4, R16 ;  /* 0x000000040606722b */ /* 0x000fd00000000010 */
[----:B------:R-:W-:Y:S02]  /*1dc0*/  DMUL R28, R2, R6 ;  /* 0x00000006021c7228 */ /* 0x000fe40000000000 */
[----:B------:R-:W-:Y:S01]  /*1dd0*/  VIADD R11, R7, 0xfff00000 ;  /* 0xfff00000070b7836 */ /* 0x000fe20000000000 */
[----:B------:R-:W-:-:S05]  /*1de0*/  MOV R10, R6 ;  /* 0x00000006000a7202 */ /* 0x000fca0000000f00 */
[----:B------:R-:W-:-:S08]  /*1df0*/  DFMA R30, R28, -R28, R2 ;  /* 0x8000001c1c1e722b */ /* 0x000fd00000000002 */
[----:B------:R-:W-:Y:S01]  /*1e00*/  DFMA R4, R30, R10, R28 ;  /* 0x0000000a1e04722b */ /* 0x000fe2000000001c */
[----:B------:R-:W-:Y:S10]  /*1e10*/  @!P0 BRA `(.L_x_26) ;  /* 0x0000000000308947 */ /* 0x000ff40003800000 */
[----:B------:R-:W-:Y:S01]  /*1e20*/  IMAD.MOV.U32 R5, RZ, RZ, R6 ;  /* 0x000000ffff057224 */ /* 0x000fe200078e0006 */
[----:B------:R-:W-:Y:S01]  /*1e30*/  MOV R6, 0x1ec0 ;  /* 0x00001ec000067802 */ /* 0x000fe20000000f00 */
[----:B------:R-:W-:Y:S01]  /*1e40*/  IMAD.MOV.U32 R18, RZ, RZ, R2 ;  /* 0x000000ffff127224 */ /* 0x000fe200078e0002 */
[----:B------:R-:W-:Y:S01]  /*1e50*/  MOV R2, R29 ;  /* 0x0000001d00027202 */ /* 0x000fe20000000f00 */
[----:B------:R-:W-:Y:S02]  /*1e60*/  IMAD.MOV.U32 R17, RZ, RZ, R3 ;  /* 0x000000ffff117224 */ /* 0x000fe400078e0003 */
[----:B------:R-:W-:Y:S02]  /*1e70*/  IMAD.MOV.U32 R7, RZ, RZ, R30 ;  /* 0x000000ffff077224 */ /* 0x000fe400078e001e */
[----:B------:R-:W-:Y:S02]  /*1e80*/  IMAD.MOV.U32 R4, RZ, RZ, R31 ;  /* 0x000000ffff047224 */ /* 0x000fe400078e001f */
[----:B------:R-:W-:-:S02]  /*1e90*/  IMAD.MOV.U32 R3, RZ, RZ, R28 ;  /* 0x000000ffff037224 */ /* 0x000fc400078e001c */
[----:B------:R-:W-:-:S07]  /*1ea0*/  IMAD.MOV.U32 R0, RZ, RZ, R11 ;  /* 0x000000ffff007224 */ /* 0x000fce00078e000b */
[----:B01----:R-:W-:Y:S05]  /*1eb0*/  CALL.REL.NOINC `($__internal_1_$__cuda_sm20_dsqrt_rn_f64_mediumpath_v1) ;  /* 0x00000020007c7944 */ /* 0x003fea0003c00000 */
[----:B------:R-:W-:Y:S02]  /*1ec0*/  IMAD.MOV.U32 R4, RZ, RZ, R2 ;  /* 0x000000ffff047224 */ /* 0x000fe400078e0002 */
[----:B------:R-:W-:-:S07]  /*1ed0*/  IMAD.MOV.U32 R5, RZ, RZ, R0 ;  /* 0x000000ffff057224 */ /* 0x000fce00078e0000 */
.L_x_26:
[----:B------:R-:W-:Y:S05]  /*1ee0*/  BSYNC.RECONVERGENT B1 ;  /* 0x0000000000017941 */ /* 0x000fea0003800200 */
.L_x_25:
[----:B------:R-:W-:Y:S01]  /*1ef0*/  DSETP.MAX.AND P0, P1, R22, R26, PT ;  /* 0x0000001a1600722a */ /* 0x000fe2000390f000 */
[----:B------:R-:W-:Y:S01]  /*1f00*/  IMAD.MOV.U32 R0, RZ, RZ, R23 ;  /* 0x000000ffff007224 */ /* 0x000fe200078e0017 */
[----:B------:R-:W-:Y:S01]  /*1f10*/  DADD R12, |R12|, |R14| ;  /* 0x000000000c0c7229 */ /* 0x000fe2000000060e */
[----:B------:R-:W-:Y:S01]  /*1f20*/  IMAD.MOV.U32 R3, RZ, RZ, R26 ;  /* 0x000000ffff037224 */ /* 0x000fe200078e001a */
[----:B------:R-:W-:Y:S01]  /*1f30*/  DMUL R4, R22, R4 ;  /* 0x0000000416047228 */ /* 0x000fe20000000000 */
[----:B------:R-:W-:Y:S01]  /*1f40*/  UMOV UR6, 0xffffffff ;  /* 0xffffffff00067882 */ /* 0x000fe20000000000 */
[----:B------:R-:W-:Y:S01]  /*1f50*/  FSEL R7, R0, R27, P0 ;  /* 0x0000001b00077208 */ /* 0x000fe20000000000 */
[----:B------:R-:W-:Y:S01]  /*1f60*/  IMAD.MOV.U32 R0, RZ, RZ, R22 ;  /* 0x000000ffff007224 */ /* 0x000fe200078e0016 */
[----:B------:R-:W-:Y:S01]  /*1f70*/  UMOV UR7, 0x7fefffff ;  /* 0x7fefffff00077882 */ /* 0x000fe20000000000 */
[----:B01----:R-:W0:Y:S01]  /*1f80*/  F2F.F64.F32 R8, R8 ;  /* 0x0000000800087310 */ /* 0x003e220000201800 */
[----:B------:R-:W-:-:S02]  /*1f90*/  VIADD R20, R20, 0x2 ;  /* 0x0000000214147836 */ /* 0x000fc40000000000 */
[----:B------:R-:W-:Y:S02]  /*1fa0*/  SEL R2, R0, R3, P0 ;  /* 0x0000000300027207 */ /* 0x000fe40000000000 */
[----:B------:R-:W-:Y:S01]  /*1fb0*/  @P1 LOP3.LUT R7, R27, 0x80000, RZ, 0xfc, !PT ;  /* 0x000800001b071812 */ /* 0x000fe200078efcff */
[----:B------:R-:W-:-:S03]  /*1fc0*/  DSETP.NEU.AND P1, PT, R22, RZ, PT ;  /* 0x000000ff1600722a */ /* 0x000fc60003f2d000 */
[----:B------:R-:W-:-:S03]  /*1fd0*/  MOV R3, R7 ;  /* 0x0000000700037202 */ /* 0x000fc60000000f00 */
[----:B------:R-:W-:-:S03]  /*1fe0*/  FSEL R5, R13, R5, !P1 ;  /* 0x000000050d057208 */ /* 0x000fc60004800000 */
[----:B------:R-:W-:Y:S01]  /*1ff0*/  DSETP.GT.AND P0, PT, R2, UR6, PT ;  /* 0x0000000602007e2a */ /* 0x000fe2000bf04000 */
[----:B------:R-:W-:-:S05]  /*2000*/  FSEL R3, R12, R4, !P1 ;  /* 0x000000040c037208 */ /* 0x000fca0004800000 */
[----:B------:R-:W-:Y:S02]  /*2010*/  FSEL R2, R12, R3, P0 ;  /* 0x000000030c027208 */ /* 0x000fe40000000000 */
[----:B------:R-:W-:-:S06]  /*2020*/  FSEL R3, R13, R5, P0 ;  /* 0x000000050d037208 */ /* 0x000fcc0000000000 */
[----:B0-----:R-:W-:-:S06]  /*2030*/  DADD R2, R8, R2 ;  /* 0x0000000008027229 */ /* 0x001fcc0000000002 */
[----:B------:R2:W3:Y:S05]  /*2040*/  F2F.F32.F64 R21, R2 ;  /* 0x0000000200157310 */ /* 0x0004ea0000301000 */
.L_x_20:
[----:B------:R-:W-:-:S04]  /*2050*/  LOP3.LUT R0, R19, 0x1, RZ, 0xc0, !PT ;  /* 0x0000000113007812 */ /* 0x000fc800078ec0ff */
[----:B------:R-:W-:-:S13]  /*2060*/  ISETP.NE.U32.AND P0, PT, R0, 0x1, PT ;  /* 0x000000010000780c */ /* 0x000fda0003f05070 */
[----:B------:R-:W-:Y:S05]  /*2070*/  @P0 BRA `(.L_x_5) ;  /* 0x0000000400480947 */ /* 0x000fea0003800000 */
[----:B-----5:R-:W-:-:S06]  /*2080*/  IMAD.WIDE.U32 R8, R20, 0x10, R24 ;  /* 0x0000001014087825 */ /* 0x020fcc00078e0018 */
[----:B------:R-:W4:Y:S01]  /*2090*/  LDG.E.128 R8, desc[UR4][R8.64] ;  /* 0x0000000408087981 */ /* 0x000f22000c1e1d00 */
[----:B0-2---:R-:W-:Y:S01]  /*20a0*/  IMAD.MOV.U32 R2, RZ, RZ, 0x1 ;  /* 0x00000001ff027424 */ /* 0x005fe200078e00ff */
[----:B----4-:R-:W-:Y:S02]  /*20b0*/  DADD R6, -RZ, |R8| ;  /* 0x00000000ff067229 */ /* 0x010fe40000000508 */
        /* <DEDUP_REMOVED lines=19> */
[----:B------:R-:W-:Y:S01]  /*21f0*/  IMAD.MOV.U32 R0, RZ, RZ, R12 ;  /* 0x000000ffff007224 */ /* 0x000fe200078e000c */
[----:B------:R-:W-:Y:S01]  /*2200*/  MOV R3, 0x2250 ;  /* 0x0000225000037802 */ /* 0x000fe20000000f00 */
[----:B------:R-:W-:Y:S02]  /*2210*/  IMAD.MOV.U32 R2, RZ, RZ, R13 ;  /* 0x000000ffff027224 */ /* 0x000fe400078e000d */
[----:B------:R-:W-:Y:S02]  /*2220*/  IMAD.MOV.U32 R5, RZ, RZ, R14 ;  /* 0x000000ffff057224 */ /* 0x000fe400078e000e */
[----:B------:R-:W-:-:S07]  /*2230*/  IMAD.MOV.U32 R4, RZ, RZ, R15 ;  /* 0x000000ffff047224 */ /* 0x000fce00078e000f */
[----:B-1-3--:R-:W-:Y:S05]  /*2240*/  CALL.REL.NOINC `($__internal_0_$__cuda_sm20_div_rn_f64_full) ;  /* 0x0000001800007944 */ /* 0x00afea0003c00000 */
[----:B------:R-:W-:-:S07]  /*2250*/  MOV R3, R0 ;  /* 0x0000000000037202 */ /* 0x000fce0000000f00 */
.L_x_27:
        /* <DEDUP_REMOVED lines=27> */
[----:B-1-3--:R-:W-:Y:S05]  /*2410*/  CALL.REL.NOINC `($__internal_1_$__cuda_sm20_dsqrt_rn_f64_mediumpath_v1) ;  /* 0x0000001c00247944 */ /* 0x00afea0003c00000 */
[----:B------:R-:W-:Y:S01]  /*2420*/  MOV R4, R2 ;  /* 0x0000000200047202 */ /* 0x000fe20000000f00 */
[----:B------:R-:W-:-:S07]  /*2430*/  IMAD.MOV.U32 R5, RZ, RZ, R0 ;  /* 0x000000ffff057224 */ /* 0x000fce00078e0000 */
.L_x_29:
[----:B------:R-:W-:Y:S05]  /*2440*/  BSYNC.RECONVERGENT B1 ;  /* 0x0000000000017941 */ /* 0x000fea0003800200 */
.L_x_28:
        /* <DEDUP_REMOVED lines=9> */
[----:B-1-3--:R-:W0:Y:S03]  /*24e0*/  F2F.F64.F32 R6, R21 ;  /* 0x0000001500067310 */ /* 0x00ae260000201800 */
[----:B------:R-:W-:-:S02]  /*24f0*/  SEL R2, R0, R3, P0 ;  /* 0x0000000300027207 */ /* 0x000fc40000000000 */
[----:B------:R-:W-:Y:S01]  /*2500*/  @P1 LOP3.LUT R11, R15, 0x80000, RZ, 0xfc, !PT ;  /* 0x000800000f0b1812 */ /* 0x000fe200078efcff */
[----:B------:R-:W-:-:S04]  /*2510*/  DSETP.NEU.AND P1, PT, R12, RZ, PT ;  /* 0x000000ff0c00722a */ /* 0x000fc80003f2d000 */
[----:B------:R-:W-:Y:S02]  /*2520*/  IMAD.MOV.U32 R3, RZ, RZ, R11 ;  /* 0x000000ffff037224 */ /* 0x000fe400078e000b */
[----:B------:R-:W-:-:S04]  /*2530*/  FSEL R5, R9, R5, !P1 ;  /* 0x0000000509057208 */ /* 0x000fc80004800000 */
[----:B------:R-:W-:Y:S01]  /*2540*/  DSETP.GT.AND P0, PT, R2, UR6, PT ;  /* 0x0000000602007e2a */ /* 0x000fe2000bf04000 */
[----:B------:R-:W-:-:S05]  /*2550*/  FSEL R3, R8, R4, !P1 ;  /* 0x0000000408037208 */ /* 0x000fca0004800000 */
[----:B------:R-:W-:Y:S02]  /*2560*/  FSEL R2, R8, R3, P0 ;  /* 0x0000000308027208 */ /* 0x000fe40000000000 */
[----:B------:R-:W-:-:S06]  /*2570*/  FSEL R3, R9, R5, P0 ;  /* 0x0000000509037208 */ /* 0x000fcc0000000000 */
[----:B0-----:R-:W-:-:S06]  /*2580*/  DADD R2, R6, R2 ;  /* 0x0000000006027229 */ /* 0x001fcc0000000002 */
[----:B------:R4:W0:Y:S05]  /*2590*/  F2F.F32.F64 R21, R2 ;  /* 0x0000000200157310 */ /* 0x00082a0000301000 */
.L_x_5:
[----:B------:R-:W-:Y:S01]  /*25a0*/  I2FP.F32.S32 R4, R19 ;  /* 0x0000001300047245 */ /* 0x000fe20000201400 */
[----:B------:R-:W-:Y:S03]  /*25b0*/  BSSY.RECONVERGENT B1, `(.L_x_30) ;  /* 0x000000c000017945 */ /* 0x000fe60003800200 */
[----:B0-2-4-:R-:W0:Y:S08]  /*25c0*/  MUFU.RCP R3, R4 ;  /* 0x0000000400037308 */ /* 0x015e300000001000 */
[----:B-1-3--:R-:W1:Y:S01]  /*25d0*/  FCHK P0, R21, R4 ;  /* 0x0000000415007302 */ /* 0x00ae620000000000 */
[----:B0-----:R-:W-:-:S04]  /*25e0*/  FFMA R0, -R4, R3, 1 ;  /* 0x3f80000004007423 */ /* 0x001fc80000000103 */
[----:B------:R-:W-:-:S04]  /*25f0*/  FFMA R0, R3, R0, R3 ;  /* 0x0000000003007223 */ /* 0x000fc80000000003 */
[----:B------:R-:W-:-:S04]  /*2600*/  FFMA R3, R0, R21, RZ ;  /* 0x0000001500037223 */ /* 0x000fc800000000ff */
[----:B------:R-:W-:-:S04]  /*2610*/  FFMA R2, -R4, R3, R21 ;  /* 0x0000000304027223 */ /* 0x000fc80000000115 */
[----:B------:R-:W-:Y:S01]  /*2620*/  FFMA R19, R0, R2, R3 ;  /* 0x0000000200137223 */ /* 0x000fe20000000003 */
[----:B-1----:R-:W-:Y:S06]  /*2630*/  @!P0 BRA `(.L_x_31) ;  /* 0x00000000000c8947 */ /* 0x002fec0003800000 */
[----:B------:R-:W-:-:S07]  /*2640*/  MOV R2, 0x2660 ;  /* 0x0000266000027802 */ /* 0x000fce0000000f00 */
[----:B-----5:R-:W-:Y:S05]  /*2650*/  CALL.REL.NOINC `($__internal_2_$__cuda_sm3x_div_rn_noftz_f32_slowpath) ;  /* 0x0000001c00547944 */ /* 0x020fea0003c00000 */
[----:B------:R-:W-:-:S07]  /*2660*/  IMAD.MOV.U32 R19, RZ, RZ, R6 ;  /* 0x000000ffff137224 */ /* 0x000fce00078e0006 */
.L_x_31:
[----:B------:R-:W-:Y:S05]  /*2670*/  BSYNC.RECONVERGENT B1 ;  /* 0x0000000000017941 */ /* 0x000fea0003800200 */
.L_x_30:
[----:B------:R-:W0:Y:S02]  /*2680*/  LDC.64 R16, c[0x0][0x380] ;  /* 0x0000e000ff107b82 */ /* 0x000e240000000a00 */
[----:B0-----:R-:W2:Y:S04]  /*2690*/  LDG.E.64 R2, desc[UR4][R16.64+0xb0] ;  /* 0x0000b00410027981 */ /* 0x001ea8000c1e1b00 */
[----:B--2---:R0:W-:Y:S04]  /*26a0*/  STG.E desc[UR4][R2.64], R19 ;  /* 0x0000001302007986 */ /* 0x0041e8000c101904 */
[----:B------:R-:W2:Y:S04]  /*26b0*/  LDG.E.64 R8, desc[UR4][R16.64+0x90] ;  /* 0x0000900410087981 */ /* 0x000ea8000c1e1b00 */
[----:B--2---:R-:W2:Y:S01]  /*26c0*/  LDG.E.128 R8, desc[UR4][R8.64] ;  /* 0x0000000408087981 */ /* 0x004ea2000c1e1d00 */
[----:B------:R-:W-:Y:S01]  /*26d0*/  MOV R4, 0x1 ;  /* 0x0000000100047802 */ /* 0x000fe20000000f00 */
[----:B--2---:R-:W-:-:S02]  /*26e0*/  DADD R12, -RZ, |R8| ;  /* 0x00000000ff0c7229 */ /* 0x004fc40000000508 */
[--C-:B------:R-:W-:Y:S02]  /*26f0*/  DADD R14, -RZ, |R10|.reuse ;  /* 0x00000000ff0e7229 */ /* 0x100fe4000000050a */
[----:B------:R-:W-:-:S08]  /*2700*/  DSETP.GT.AND P0, PT, |R8|, |R10|, PT ;  /* 0x4000000a0800722a */ /* 0x000fd00003f04200 */
[----:B------:R-:W-:Y:S02]  /*2710*/  FSEL R23, R13, R15, P0 ;  /* 0x0000000f0d177208 */ /* 0x000fe40000000000 */
[----:B------:R-:W-:Y:S02]  /*2720*/  FSEL R22, R12, R14, P0 ;  /* 0x0000000e0c167208 */ /* 0x000fe40000000000 */
[----:B------:R-:W1:Y:S01]  /*2730*/  MUFU.RCP64H R5, R23 ;  /* 0x0000001700057308 */ /* 0x000e620000001800 */
[----:B------:R-:W-:Y:S02]  /*2740*/  FSEL R20, R14, R12, P0 ;  /* 0x0000000c0e147208 */ /* 0x000fe40000000000 */
[----:B------:R-:W-:-:S04]  /*2750*/  FSEL R21, R15, R13, P0 ;  /* 0x0000000d0f157208 */ /* 0x000fc80000000000 */
[----:B------:R-:W-:Y:S01]  /*2760*/  FSETP.GEU.AND P1, PT, |R21|, 6.5827683646048100446e-37, PT ;  /* 0x036000001500780b */ /* 0x000fe20003f2e200 */
[----:B-1----:R-:W-:-:S08]  /*2770*/  DFMA R6, -R22, R4, 1 ;  /* 0x3ff000001606742b */ /* 0x002fd00000000104 */
[----:B------:R-:W-:-:S08]  /*2780*/  DFMA R6, R6, R6, R6 ;  /* 0x000000060606722b */ /* 0x000fd00000000006 */
[----:B------:R-:W-:-:S08]  /*2790*/  DFMA R6, R4, R6, R4 ;  /* 0x000000060406722b */ /* 0x000fd00000000004 */
[----:B0-----:R-:W-:-:S08]  /*27a0*/  DFMA R2, -R22, R6, 1 ;  /* 0x3ff000001602742b */ /* 0x001fd00000000106 */
        /* <DEDUP_REMOVED lines=12> */
[----:B-----5:R-:W-:Y:S05]  /*2870*/  CALL.REL.NOINC `($__internal_0_$__cuda_sm20_div_rn_f64_full) ;  /* 0x0000001000747944 */ /* 0x020fea0003c00000 */
[----:B------:R-:W-:-:S07]  /*2880*/  IMAD.MOV.U32 R3, RZ, RZ, R0 ;  /* 0x000000ffff037224 */ /* 0x000fce00078e0000 */
.L_x_32:
        /* <DEDUP_REMOVED lines=15> */
[----:B-----5:R-:W-:-:S08]  /*2980*/  DFMA R24, R14, -R14, R18 ;  /* 0x8000000e0e18722b */ /* 0x020fd00000000012 */
        /* <DEDUP_REMOVED lines=9> */
[----:B------:R-:W-:-:S07]  /*2a20*/  IMAD.MOV.U32 R0, RZ, RZ, R13 ;  /* 0x000000ffff007224 */ /* 0x000fce00078e000d */
[----:B------:R-:W-:Y:S05]  /*2a30*/  CALL.REL.NOINC `($__internal_1_$__cuda_sm20_dsqrt_rn_f64_mediumpath_v1) ;  /* 0x00000014009c7944 */ /* 0x000fea0003c00000 */
[----:B------:R-:W-:-:S07]  /*2a40*/  IMAD.MOV.U32 R3, RZ, RZ, R0 ;  /* 0x000000ffff037224 */ /* 0x000fce00078e0000 */
.L_x_34:
[----:B------:R-:W-:Y:S05]  /*2a50*/  BSYNC.RECONVERGENT B1 ;  /* 0x0000000000017941 */ /* 0x000fea0003800200 */
.L_x_33:
[----:B------:R-:W0:Y:S02]  /*2a60*/  LDC.64 R12, c[0x0][0x380] ;  /* 0x0000e000ff0c7b82 */ /* 0x000e240000000a00 */
[----:B0-----:R-:W2:Y:S04]  /*2a70*/  LDG.E.128 R12, desc[UR4][R12.64+0xb0] ;  /* 0x0000b0040c0c7981 */ /* 0x001ea8000c1e1d00 */
[----:B--2---:R0:W2:Y:S01]  /*2a80*/  LDG.E R6, desc[UR4][R12.64] ;  /* 0x000000040c067981 */ /* 0x0040a2000c1e1900 */
[----:B------:R-:W-:Y:S01]  /*2a90*/  DSETP.MAX.AND P0, P1, R22, R20, PT ;  /* 0x000000141600722a */ /* 0x000fe2000390f000 */
[----:B------:R-:W-:Y:S01]  /*2aa0*/  IMAD.MOV.U32 R4, RZ, RZ, 0x1 ;  /* 0x00000001ff047424 */ /* 0x000fe200078e00ff */
[----:B------:R-:W-:Y:S01]  /*2ab0*/  MOV R0, R23 ;  /* 0x0000001700007202 */ /* 0x000fe20000000f00 */
[----:B------:R-:W-:Y:S01]  /*2ac0*/  DADD R8, |R8|, |R10| ;  /* 0x0000000008087229 */ /* 0x000fe2000000060a */
[----:B------:R-:W-:Y:S01]  /*2ad0*/  UMOV UR6, 0xffffffff ;  /* 0xffffffff00067882 */ /* 0x000fe20000000000 */
[----:B------:R-:W-:Y:S01]  /*2ae0*/  IMAD.MOV.U32 R11, RZ, RZ, R20 ;  /* 0x000000ffff0b7224 */ /* 0x000fe200078e0014 */
[----:B------:R-:W-:Y:S01]  /*2af0*/  DMUL R2, R22, R2 ;  /* 0x0000000216027228 */ /* 0x000fe20000000000 */
[----:B------:R-:W-:Y:S01]  /*2b00*/  UMOV UR7, 0x7fefffff ;  /* 0x7fefffff00077882 */ /* 0x000fe20000000000 */
[----:B------:R-:W-:Y:S01]  /*2b10*/  BSSY.RECONVERGENT B1, `(.L_x_35) ;  /* 0x0000022000017945 */ /* 0x000fe20003800200 */
[----:B0-----:R-:W-:Y:S01]  /*2b20*/  FSEL R13, R0, R21, P0 ;  /* 0x00000015000d7208 */ /* 0x001fe20000000000 */
[----:B------:R-:W-:-:S04]  /*2b30*/  IMAD.MOV.U32 R0, RZ, RZ, R22 ;  /* 0x000000ffff007224 */ /* 0x000fc800078e0016 */
[----:B------:R-:W-:Y:S01]  /*2b40*/  @P1 LOP3.LUT R13, R21, 0x80000, RZ, 0xfc, !PT ;  /* 0x00080000150d1812 */ /* 0x000fe200078efcff */
[----:B------:R-:W-:Y:S01]  /*2b50*/  DSETP.NEU.AND P1, PT, R22, RZ, PT ;  /* 0x000000ff1600722a */ /* 0x000fe20003f2d000 */
[----:B------:R-:W-:-:S03]  /*2b60*/  SEL R10, R0, R11, P0 ;  /* 0x0000000b000a7207 */ /* 0x000fc60000000000 */
[----:B------:R-:W-:-:S06]  /*2b70*/  IMAD.MOV.U32 R11, RZ, RZ, R13 ;  /* 0x000000ffff0b7224 */ /* 0x000fcc00078e000d */
[----:B------:R-:W-:Y:S01]  /*2b80*/  DSETP.GT.AND P0, PT, R10, UR6, PT ;  /* 0x000000060a007e2a */ /* 0x000fe2000bf04000 */
[----:B------:R-:W-:Y:S01]  /*2b90*/  FSEL R11, R9, R3, !P1 ;  /* 0x00000003090b7208 */ /* 0x000fe20004800000 */
[----:B--2---:R-:W0:Y:S08]  /*2ba0*/  F2F.F64.F32 R6, R6 ;  /* 0x0000000600067310 */ /* 0x004e300000201800 */
[----:B0-----:R-:W0:Y:S02]  /*2bb0*/  MUFU.RCP64H R5, R7 ;  /* 0x0000000700057308 */ /* 0x001e240000001800 */
[----:B0-----:R-:W-:-:S08]  /*2bc0*/  DFMA R16, -R6, R4, 1 ;  /* 0x3ff000000610742b */ /* 0x001fd00000000104 */
[----:B------:R-:W-:-:S08]  /*2bd0*/  DFMA R16, R16, R16, R16 ;  /* 0x000000101010722b */ /* 0x000fd00000000010 */
[----:B------:R-:W-:Y:S01]  /*2be0*/  DFMA R16, R4, R16, R4 ;  /* 0x000000100410722b */ /* 0x000fe20000000004 */
[----:B------:R-:W-:-:S04]  /*2bf0*/  FSEL R5, R8, R2, !P1 ;  /* 0x0000000208057208 */ /* 0x000fc80004800000 */
[----:B------:R-:W-:-:S03]  /*2c00*/  FSEL R4, R8, R5, P0 ;  /* 0x0000000508047208 */ /* 0x000fc60000000000 */
[----:B------:R-:W-:Y:S01]  /*2c10*/  DFMA R2, -R6, R16, 1 ;  /* 0x3ff000000602742b */ /* 0x000fe20000000110 */
[----:B------:R-:W-:-:S06]  /*2c20*/  FSEL R5, R9, R11, P0 ;  /* 0x0000000b09057208 */ /* 0x000fcc0000000000 */
[----:B------:R-:W-:Y:S02]  /*2c30*/  DADD R10, -R6, R4 ;  /* 0x00000000060a7229 */ /* 0x000fe40000000104 */
[----:B------:R-:W-:-:S08]  /*2c40*/  DFMA R2, R16, R2, R16 ;  /* 0x000000021002722b */ /* 0x000fd00000000010 */
[----:B------:R-:W-:Y:S01]  /*2c50*/  DMUL R4, R10, R2 ;  /* 0x000000020a047228 */ /* 0x000fe20000000000 */
[----:B------:R-:W-:-:S07]  /*2c60*/  FSETP.GEU.AND P1, PT, |R11|, 6.5827683646048100446e-37, PT ;  /* 0x036000000b00780b */ /* 0x000fce0003f2e200 */
        /* <DEDUP_REMOVED lines=10> */
[----:B------:R-:W-:Y:S05]  /*2d10*/  CALL.REL.NOINC `($__internal_0_$__cuda_sm20_div_rn_f64_full) ;  /* 0x0000000c004c7944 */ /* 0x000fea0003c00000 */
[----:B------:R-:W-:-:S07]  /*2d20*/  MOV R3, R0 ;  /* 0x0000000000037202 */ /* 0x000fce0000000f00 */
.L_x_36:
[----:B------:R-:W-:Y:S05]  /*2d30*/  BSYNC.RECONVERGENT B1 ;  /* 0x0000000000017941 */ /* 0x000fea0003800200 */
.L_x_35:
[----:B------:R-:W-:-:S10]  /*2d40*/  DMUL R2, R2, 100 ;  /* 0x4059000002027828 */ /* 0x000fd40000000000 */
[----:B------:R-:W0:Y:S02]  /*2d50*/  F2F.F32.F64 R3, R2 ;  /* 0x0000000200037310 */ /* 0x000e240000301000 */
[----:B0-----:R0:W-:Y:S01]  /*2d60*/  STG.E desc[UR4][R14.64], R3 ;  /* 0x000000030e007986 */ /* 0x0011e2000c101904 */
[----:B------:R-:W-:Y:S05]  /*2d70*/  BRA `(.L_x_37) ;  /* 0x0000000c001c7947 */ /* 0x000fea0003800000 */
.L_x_4:
[----:B------:R-:W0:Y:S02]  /*2d80*/  LDC.64 R14, c[0x0][0x380] ;  /* 0x0000e000ff0e7b82 */ /* 0x000e240000000a00 */
[----:B0-----:R-:W2:Y:S02]  /*2d90*/  LDG.E R0, desc[UR4][R14.64] ;  /* 0x000000040e007981 */ /* 0x001ea4000c1e1900 */
[----:B--2---:R-:W-:-:S05]  /*2da0*/  VIADD R0, R0, 0x1 ;  /* 0x0000000100007836 */ /* 0x004fca0000000000 */
[----:B------:R-:W-:-:S13]  /*2db0*/  ISETP.GE.U32.AND P0, PT, R19, R0, PT ;  /* 0x000000001300720c */ /* 0x000fda0003f06070 */
[----:B------:R-:W-:Y:S05]  /*2dc0*/  @P0 BRA `(.L_x_37) ;  /* 0x0000000c00080947 */ /* 0x000fea0003800000 */
[----:B------:R-:W2:Y:S01]  /*2dd0*/  LDG.E.128 R12, desc[UR4][R14.64+0x90] ;  /* 0x000090040e0c7981 */ /* 0x000ea2000c1e1d00 */
[----:B------:R-:W-:-:S04]  /*2de0*/  VIADD R19, R19, 0xffffffff ;  /* 0xffffffff13137836 */ /* 0x000fc80000000000 */
[----:B--2---:R-:W-:-:S06]  /*2df0*/  IMAD.WIDE.U32 R8, R19, 0x10, R12 ;  /* 0x0000001013087825 */ /* 0x004fcc00078e000c */
[----:B------:R-:W2:Y:S01]  /*2e00*/  LDG.E.128 R8, desc[UR4][R8.64] ;  /* 0x0000000408087981 */ /* 0x000ea2000c1e1d00 */
[----:B------:R-:W-:Y:S01]  /*2e10*/  IMAD.MOV.U32 R2, RZ, RZ, 0x1 ;  /* 0x00000001ff027424 */ /* 0x000fe200078e00ff */
[----:B------:R-:W-:Y:S01]  /*2e20*/  BSSY.RECONVERGENT B1, `(.L_x_38) ;  /* 0x000001c000017945 */ /* 0x000fe20003800200 */
        /* <DEDUP_REMOVED lines=21> */
[----:B------:R-:W-:Y:S01]  /*2f80*/  MOV R4, R21 ;  /* 0x0000001500047202 */ /* 0x000fe20000000f00 */
[----:B------:R-:W-:Y:S01]  /*2f90*/  IMAD.MOV.U32 R2, RZ, RZ, R23 ;  /* 0x000000ffff027224 */ /* 0x000fe200078e0017 */
[----:B------:R-:W-:Y:S01]  /*2fa0*/  MOV R3, 0x2fd0 ;  /* 0x00002fd000037802 */ /* 0x000fe20000000f00 */
[----:B------:R-:W-:-:S07]  /*2fb0*/  IMAD.MOV.U32 R5, RZ, RZ, R20 ;  /* 0x000000ffff057224 */ /* 0x000fce00078e0014 */
[----:B------:R-:W-:Y:S05]  /*2fc0*/  CALL.REL.NOINC `($__internal_0_$__cuda_sm20_div_rn_f64_full) ;  /* 0x0000000800a07944 */ /* 0x000fea0003c00000 */
[----:B------:R-:W-:-:S07]  /*2fd0*/  IMAD.MOV.U32 R3, RZ, RZ, R0 ;  /* 0x000000ffff037224 */ /* 0x000fce00078e0000 */
.L_x_39:
[----:B------:R-:W-:Y:S05]  /*2fe0*/  BSYNC.RECONVERGENT B1 ;  /* 0x0000000000017941 */ /* 0x000fea0003800200 */
.L_x_38:
        /* <DEDUP_REMOVED lines=18> */
[----:B------:R-:W-:Y:S01]  /*3110*/  MOV R5, R6 ;  /* 0x0000000600057202 */ /* 0x000fe20000000f00 */
        /* <DEDUP_REMOVED lines=9> */
[----:B------:R-:W-:Y:S02]  /*31b0*/  IMAD.MOV.U32 R4, RZ, RZ, R2 ;  /* 0x000000ffff047224 */ /* 0x000fe400078e0002 */
[----:B------:R-:W-:-:S07]  /*31c0*/  IMAD.MOV.U32 R5, RZ, RZ, R0 ;  /* 0x000000ffff057224 */ /* 0x000fce00078e0000 */
.L_x_41:
[----:B------:R-:W-:Y:S05]  /*31d0*/  BSYNC.RECONVERGENT B1 ;  /* 0x0000000000017941 */ /* 0x000fea0003800200 */
.L_x_40:
[----:B------:R-:W-:-:S06]  /*31e0*/  IMAD.WIDE.U32 R14, R19, 0x10, R14 ;  /* 0x00000010130e7825 */ /* 0x000fcc00078e000e */
[----:B------:R-:W2:Y:S01]  /*31f0*/  LDG.E.128 R12, desc[UR4][R14.64] ;  /* 0x000000040e0c7981 */ /* 0x000ea2000c1e1d00 */
[----:B------:R-:W-:Y:S01]  /*3200*/  IMAD.MOV.U32 R2, RZ, RZ, 0x1 ;  /* 0x00000001ff027424 */ /* 0x000fe200078e00ff */
[----:B------:R-:W-:Y:S01]  /*3210*/  DADD R8, |R8|, |R10| ;  /* 0x0000000008087229 */ /* 0x000fe2000000060a */
[----:B------:R-:W-:Y:S01]  /*3220*/  IMAD.MOV.U32 R0, RZ, RZ, R23 ;  /* 0x000000ffff007224 */ /* 0x000fe200078e0017 */
[----:B------:R-:W-:Y:S01]  /*3230*/  DMUL R4, R22, R4 ;  /* 0x0000000416047228 */ /* 0x000fe20000000000 */
[----:B------:R-:W-:Y:S01]  /*3240*/  UMOV UR6, 0xffffffff ;  /* 0xffffffff00067882 */ /* 0x000fe20000000000 */
[----:B------:R-:W-:Y:S01]  /*3250*/  UMOV UR7, 0x7fefffff ;  /* 0x7fefffff00077882 */ /* 0x000fe20000000000 */
[----:B------:R-:W-:Y:S01]  /*3260*/  BSSY.RECONVERGENT B1, `(.L_x_42) ;  /* 0x0000029000017945 */ /* 0x000fe20003800200 */
[----:B--2---:R-:W-:Y:S02]  /*3270*/  DADD R16, -RZ, |R12| ;  /* 0x00000000ff107229 */ /* 0x004fe4000000050c */
[----:B------:R-:W-:-:S02]  /*3280*/  DADD R24, -RZ, |R14| ;  /* 0x00000000ff187229 */ /* 0x000fc4000000050e */
[----:B------:R-:W-:-:S08]  /*3290*/  DSETP.GT.AND P0, PT, |R12|, |R14|, PT ;  /* 0x4000000e0c00722a */ /* 0x000fd00003f04200 */
[----:B------:R-:W-:Y:S02]  /*32a0*/  FSEL R27, R17, R25, P0 ;  /* 0x00000019111b7208 */ /* 0x000fe40000000000 */
[----:B------:R-:W-:Y:S02]  /*32b0*/  FSEL R26, R16, R24, P0 ;  /* 0x00000018101a7208 */ /* 0x000fe40000000000 */
[----:B------:R-:W0:Y:S01]  /*32c0*/  MUFU.RCP64H R3, R27 ;  /* 0x0000001b00037308 */ /* 0x000e220000001800 */
[----:B------:R-:W-:Y:S02]  /*32d0*/  FSEL R24, R24, R16, P0 ;  /* 0x0000001018187208 */ /* 0x000fe40000000000 */
[----:B------:R-:W-:Y:S01]  /*32e0*/  FSEL R25, R25, R17, P0 ;  /* 0x0000001119197208 */ /* 0x000fe20000000000 */
[----:B------:R-:W-:-:S03]  /*32f0*/  DSETP.MAX.AND P0, P1, R22, R20, PT ;  /* 0x000000141600722a */ /* 0x000fc6000390f000 */
[----:B------:R-:W-:-:S03]  /*3300*/  FSETP.GEU.AND P3, PT, |R25|, 6.5827683646048100446e-37, PT ;  /* 0x036000001900780b */ /* 0x000fc60003f6e200 */
[----:B------:R-:W-:Y:S01]  /*3310*/  FSEL R11, R0, R21, P0 ;  /* 0x00000015000b7208 */ /* 0x000fe20000000000 */
[----:B------:R-:W-:Y:S01]  /*3320*/  IMAD.MOV.U32 R0, RZ, RZ, R22 ;  /* 0x000000ffff007224 */ /* 0x000fe200078e0016 */
[----:B0-----:R-:W-:-:S06]  /*3330*/  DFMA R6, -R26, R2, 1 ;  /* 0x3ff000001a06742b */ /* 0x001fcc0000000102 */
[----:B------:R-:W-:Y:S01]  /*3340*/  @P1 LOP3.LUT R11, R21, 0x80000, RZ, 0xfc, !PT ;  /* 0x00080000150b1812 */ /* 0x000fe200078efcff */
[----:B------:R-:W-:Y:S02]  /*3350*/  DSETP.NEU.AND P1, PT, R22, RZ, PT ;  /* 0x000000ff1600722a */ /* 0x000fe40003f2d000 */
[----:B------:R-:W-:-:S04]  /*3360*/  DFMA R6, R6, R6, R6 ;  /* 0x000000060606722b */ /* 0x000fc80000000006 */
[----:B------:R-:W-:-:S04]  /*3370*/  FSEL R5, R9, R5, !P1 ;  /* 0x0000000509057208 */ /* 0x000fc80004800000 */
[----:B------:R-:W-:-:S08]  /*3380*/  DFMA R6, R2, R6, R2 ;  /* 0x000000060206722b */ /* 0x000fd00000000002 */
[----:B------:R-:W-:-:S08]  /*3390*/  DFMA R2, -R26, R6, 1 ;  /* 0x3ff000001a02742b */ /* 0x000fd00000000106 */
[----:B------:R-:W-:-:S08]  /*33a0*/  DFMA R2, R6, R2, R6 ;  /* 0x000000020602722b */ /* 0x000fd00000000006 */
[----:B------:R-:W-:-:S08]  /*33b0*/  DMUL R6, R2, R24 ;  /* 0x0000001802067228 */ /* 0x000fd00000000000 */
[----:B------:R-:W-:-:S08]  /*33c0*/  DFMA R16, -R26, R6, R24 ;  /* 0x000000061a10722b */ /* 0x000fd00000000118 */
[----:B------:R-:W-:Y:S01]  /*33d0*/  DFMA R2, R2, R16, R6 ;  /* 0x000000100202722b */ /* 0x000fe20000000006 */
[----:B------:R-:W-:-:S05]  /*33e0*/  IMAD.MOV.U32 R7, RZ, RZ, R20 ;  /* 0x000000ffff077224 */ /* 0x000fca00078e0014 */
[----:B------:R-:W-:Y:S02]  /*33f0*/  SEL R6, R0, R7, P0 ;  /* 0x0000000700067207 */ /* 0x000fe40000000000 */
[----:B------:R-:W-:Y:S02]  /*3400*/  MOV R7, R11 ;  /* 0x0000000b00077202 */ /* 0x000fe40000000f00 */
[----:B------:R-:W-:-:S05]  /*3410*/  FFMA R0, RZ, R27, R3 ;  /* 0x0000001bff007223 */ /* 0x000fca0000000003 */
[----:B------:R-:W-:Y:S01]  /*3420*/  FSETP.GT.AND P2, PT, |R0|, 1.469367938527859385e-39, PT ;  /* 0x001000000000780b */ /* 0x000fe20003f44200 */
[----:B------:R-:W-:Y:S01]  /*3430*/  DSETP.GT.AND P0, PT, R6, UR6, PT ;  /* 0x0000000606007e2a */ /* 0x000fe2000bf04000 */
[----:B------:R-:W-:-:S05]  /*3440*/  FSEL R7, R8, R4, !P1 ;  /* 0x0000000408077208 */ /* 0x000fca0004800000 */
[----:B------:R-:W-:Y:S02]  /*3450*/  FSEL R8, R8, R7, P0 ;  /* 0x0000000708087208 */ /* 0x000fe40000000000 */
[----:B------:R-:W-:-:S04]  /*3460*/  FSEL R9, R9, R5, P0 ;  /* 0x0000000509097208 */ /* 0x000fc80000000000 */
[----:B------:R-:W-:Y:S05]  /*3470*/  @P2 BRA P3, `(.L_x_43) ;  /* 0x00000000001c2947 */ /* 0x000fea0001800000 */
[----:B------:R-:W-:Y:S01]  /*3480*/  IMAD.MOV.U32 R0, RZ, RZ, R26 ;  /* 0x000000ffff007224 */ /* 0x000fe200078e001a */
[----:B------:R-:W-:Y:S01]  /*3490*/  MOV R3, 0x34e0 ;  /* 0x000034e000037802 */ /* 0x000fe20000000f00 */
[----:B------:R-:W-:Y:S02]  /*34a0*/  IMAD.MOV.U32 R2, RZ, RZ, R27 ;  /* 0x000000ffff027224 */ /* 0x000fe400078e001b */
[----:B------:R-:W-:Y:S02]  /*34b0*/  IMAD.MOV.U32 R5, RZ, RZ, R24 ;  /* 0x000000ffff057224 */ /* 0x000fe400078e0018 */
[----:B------:R-:W-:-:S07]  /*34c0*/  IMAD.MOV.U32 R4, RZ, RZ, R25 ;  /* 0x000000ffff047224 */ /* 0x000fce00078e0019 */
[----:B------:R-:W-:Y:S05]  /*34d0*/  CALL.REL.NOINC `($__internal_0_$__cuda_sm20_div_rn_f64_full) ;  /* 0x00000004005c7944 */ /* 0x000fea0003c00000 */
[----:B------:R-:W-:-:S07]  /*34e0*/  IMAD.MOV.U32 R3, RZ, RZ, R0 ;  /* 0x000000ffff037224 */ /* 0x000fce00078e0000 */
.L_x_43:
[----:B------:R-:W-:Y:S05]  /*34f0*/  BSYNC.RECONVERGENT B1 ;  /* 0x0000000000017941 */ /* 0x000fea0003800200 */
.L_x_42:
        /* <DEDUP_REMOVED lines=30> */
.L_x_45:
[----:B------:R-:W-:Y:S05]  /*36e0*/  BSYNC.RECONVERGENT B1 ;  /* 0x0000000000017941 */ /* 0x000fea0003800200 */
.L_x_44:
        /* <DEDUP_REMOVED lines=9> */
[----:B------:R-:W-:Y:S03]  /*3780*/  BSSY.RECONVERGENT B1, `(.L_x_46) ;  /* 0x000001f000017945 */ /* 0x000fe60003800200 */
[----:B------:R-:W-:-:S02]  /*3790*/  SEL R2, R0, R3, P0 ;  /* 0x0000000300027207 */ /* 0x000fc40000000000 */
[----:B------:R-:W-:Y:S01]  /*37a0*/  @P1 LOP3.LUT R7, R25, 0x80000, RZ, 0xfc, !PT ;  /* 0x0008000019071812 */ /* 0x000fe200078efcff */
[----:B------:R-:W-:-:S04]  /*37b0*/  DSETP.NEU.AND P1, PT, R26, RZ, PT ;  /* 0x000000ff1a00722a */ /* 0x000fc80003f2d000 */
[----:B------:R-:W-:Y:S02]  /*37c0*/  IMAD.MOV.U32 R3, RZ, RZ, R7 ;  /* 0x000000ffff037224 */ /* 0x000fe400078e0007 */
[----:B------:R-:W-:Y:S02]  /*37d0*/  FSEL R7, R13, R5, !P1 ;  /* 0x000000050d077208 */ /* 0x000fe40004800000 */
[----:B------:R-:W-:Y:S02]  /*37e0*/  FSEL R5, R12, R4, !P1 ;  /* 0x000000040c057208 */ /* 0x000fe40004800000 */
[----:B------:R-:W-:Y:S01]  /*37f0*/  DSETP.GT.AND P0, PT, R2, UR6, PT ;  /* 0x0000000602007e2a */ /* 0x000fe2000bf04000 */
[----:B------:R-:W-:Y:S01]  /*3800*/  FSETP.GEU.AND P1, PT, |R9|, 6.5827683646048100446e-37, PT ;  /* 0x036000000900780b */ /* 0x000fe20003f2e200 */
[----:B------:R-:W-:-:S04]  /*3810*/  IMAD.MOV.U32 R2, RZ, RZ, 0x1 ;  /* 0x00000001ff027424 */ /* 0x000fc800078e00ff */
[----:B------:R-:W-:Y:S02]  /*3820*/  FSEL R7, R13, R7, P0 ;  /* 0x000000070d077208 */ /* 0x000fe40000000000 */
[----:B------:R-:W-:Y:S02]  /*3830*/  FSEL R6, R12, R5, P0 ;  /* 0x000000050c067208 */ /* 0x000fe40000000000 */
[----:B------:R-:W0:Y:S04]  /*3840*/  MUFU.RCP64H R3, R7 ;  /* 0x0000000700037308 */ /* 0x000e280000001800 */
        /* <DEDUP_REMOVED lines=18> */
.L_x_47:
[----:B------:R-:W-:Y:S05]  /*3970*/  BSYNC.RECONVERGENT B1 ;  /* 0x0000000000017941 */ /* 0x000fea0003800200 */
.L_x_46:
[----:B------:R-:W0:Y:S02]  /*3980*/  LDC.64 R6, c[0x0][0x380] ;  /* 0x0000e000ff067b82 */ /* 0x000e240000000a00 */
[----:B0-----:R-:W2:Y:S01]  /*3990*/  LDG.E.64 R4, desc[UR4][R6.64+0xc0] ;  /* 0x0000c00406047981 */ /* 0x001ea2000c1e1b00 */
[----:B------:R-:W-:-:S08]  /*39a0*/  DADD R2, R2, -1 ;  /* 0xbff0000002027429 */ /* 0x000fd00000000000 */
[----:B------:R-:W-:-:S10]  /*39b0*/  DMUL R2, R2, 100 ;  /* 0x4059000002027828 */ /* 0x000fd40000000000 */
[----:B------:R-:W0:Y:S01]  /*39c0*/  F2F.F32.F64 R3, R2 ;  /* 0x0000000200037310 */ /* 0x000e220000301000 */
[----:B--2---:R-:W-:-:S05]  /*39d0*/  IMAD.WIDE.U32 R4, R19, 0x4, R4 ;  /* 0x0000000413047825 */ /* 0x004fca00078e0004 */
[----:B0-----:R1:W-:Y:S02]  /*39e0*/  STG.E desc[UR4][R4.64], R3 ;  /* 0x0000000304007986 */ /* 0x0013e4000c101904 */
.L_x_37:
[----:B------:R-:W-:Y:S05]  /*39f0*/  BSYNC.RECONVERGENT B0 ;  /* 0x0000000000007941 */ /* 0x000fea0003800200 */
.L_x_3:
[----:B------:R-:W-:Y:S06]  /*3a00*/  MEMBAR.SC.GPU ;  /* 0x0000000000007992 */ /* 0x000fec0000002000 */
[----:B------:R-:W-:-:S00]  /*3a10*/  ERRBAR ;  /* 0x00000000000079ab */ /* 0x000fc00000000000 */
[----:B------:R-:W-:Y:S06]  /*3a20*/  CGAERRBAR ;  /* 0x00000000000075ab */ /* 0x000fec0000000000 */
[----:B------:R-:W-:Y:S01]  /*3a30*/  CCTL.IVALL ;  /* 0x00000000ff00798f */ /* 0x000fe20002000000 */
[----:B------:R-:W-:Y:S05]  /*3a40*/  EXIT ;  /* 0x000000000000794d */ /* 0x000fea0003800000 */
        .weak           $__internal_0_$__cuda_sm20_div_rn_f64_full
        .type           $__internal_0_$__cuda_sm20_div_rn_f64_full,@function
        .size           $__internal_0_$__cuda_sm20_div_rn_f64_full,($__internal_1_$__cuda_sm20_dsqrt_rn_f64_mediumpath_v1 - $__internal_0_$__cuda_sm20_div_rn_f64_full)
$__internal_0_$__cuda_sm20_div_rn_f64_full:
[C---:B------:R-:W-:Y:S01]  /*3a50*/  FSETP.GEU.AND P0, PT, |R2|.reuse, 1.469367938527859385e-39, PT ;  /* 0x001000000200780b */ /* 0x040fe20003f0e200 */
[----:B------:R-:W-:Y:S01]  /*3a60*/  IMAD.MOV.U32 R16, RZ, RZ, R0 ;  /* 0x000000ffff107224 */ /* 0x000fe200078e0000 */
[----:B------:R-:W-:Y:S01]  /*3a70*/  LOP3.LUT R6, R2, 0x800fffff, RZ, 0xc0, !PT ;  /* 0x800fffff02067812 */ /* 0x000fe200078ec0ff */
[----:B------:R-:W-:Y:S01]  /*3a80*/  IMAD.MOV.U32 R17, RZ, RZ, R2 ;  /* 0x000000ffff117224 */ /* 0x000fe200078e0002 */
[----:B------:R-:W-:Y:S01]  /*3a90*/  MOV R41, R4 ;  /* 0x0000000400297202 */ /* 0x000fe20000000f00 */
[----:B------:R-:W-:Y:S01]  /*3aa0*/  IMAD.MOV.U32 R36, RZ, RZ, R0 ;  /* 0x000000ffff247224 */ /* 0x000fe200078e0000 */
[----:B------:R-:W-:Y:S01]  /*3ab0*/  LOP3.LUT R37, R6, 0x3ff00000, RZ, 0xfc, !PT ;  /* 0x3ff0000006257812 */ /* 0x000fe200078efcff */
[----:B------:R-:W-:Y:S01]  /*3ac0*/  IMAD.MOV.U32 R38, RZ, RZ, 0x1 ;  /* 0x00000001ff267424 */ /* 0x000fe200078e00ff */
[C---:B------:R-:W-:Y:S01]  /*3ad0*/  FSETP.GEU.AND P2, PT, |R41|.reuse, 1.469367938527859385e-39, PT ;  /* 0x001000002900780b */ /* 0x040fe20003f4e200 */
[----:B------:R-:W-:Y:S01]  /*3ae0*/  IMAD.MOV.U32 R40, RZ, RZ, R5 ;  /* 0x000000ffff287224 */ /* 0x000fe200078e0005 */
[----:B------:R-:W-:Y:S01]  /*3af0*/  LOP3.LUT R0, R41, 0x7ff00000, RZ, 0xc0, !PT ;  /* 0x7ff0000029007812 */ /* 0x000fe200078ec0ff */
[----:B------:R-:W-:Y:S01]  /*3b00*/  BSSY.RECONVERGENT B2, `(.L_x_48) ;  /* 0x0000055000027945 */ /* 0x000fe20003800200 */
[----:B------:R-:W-:Y:S01]  /*3b10*/  LOP3.LUT R6, R2, 0x7ff00000, RZ, 0xc0, !PT ;  /* 0x7ff0000002067812 */ /* 0x000fe200078ec0ff */
[----:B------:R-:W-:Y:S01]  /*3b20*/  @!P0 DMUL R36, R16, 8.98846567431157953865e+307 ;  /* 0x7fe0000010248828 */ /* 0x000fe20000000000 */
[----:B------:R-:W-:-:S02]  /*3b30*/  IMAD.MOV.U32 R2, RZ, RZ, 0x1ca00000 ;  /* 0x1ca00000ff027424 */ /* 0x000fc400078e00ff */
[----:B------:R-:W-:-:S03]  /*3b40*/  ISETP.GE.U32.AND P1, PT, R0, R6, PT ;  /* 0x000000060000720c */ /* 0x000fc60003f26070 */
[----:B------:R-:W0:Y:S01]  /*3b50*/  MUFU.RCP64H R39, R37 ;  /* 0x0000002500277308 */ /* 0x000e220000001800 */
[----:B------:R-:W-:Y:S02]  /*3b60*/  SEL R5, R2, 0x63400000, !P1 ;  /* 0x6340000002057807 */ /* 0x000fe40004800000 */
[----:B------:R-:W-:Y:S02]  /*3b70*/  @!P2 LOP3.LUT R4, R17, 0x7ff00000, RZ, 0xc0, !PT ;  /* 0x7ff000001104a812 */ /* 0x000fe400078ec0ff */
[----:B------:R-:W-:Y:S02]  /*3b80*/  @!P0 LOP3.LUT R6, R37, 0x7ff00000, RZ, 0xc0, !PT ;  /* 0x7ff0000025068812 */ /* 0x000fe400078ec0ff */
[----:B------:R-:W-:-:S04]  /*3b90*/  @!P2 ISETP.GE.U32.AND P3, PT, R0, R4, PT ;  /* 0x000000040000a20c */ /* 0x000fc80003f66070 */
[----:B------:R-:W-:-:S04]  /*3ba0*/  @!P2 SEL R4, R2, 0x63400000, !P3 ;  /* 0x634000000204a807 */ /* 0x000fc80005800000 */
[----:B------:R-:W-:Y:S01]  /*3bb0*/  @!P2 LOP3.LUT R4, R4, 0x80000000, R41, 0xf8, !PT ;  /* 0x800000000404a812 */ /* 0x000fe200078ef829 */
[----:B0-----:R-:W-:-:S08]  /*3bc0*/  DFMA R42, R38, -R36, 1 ;  /* 0x3ff00000262a742b */ /* 0x001fd00000000824 */
[----:B------:R-:W-:-:S08]  /*3bd0*/  DFMA R42, R42, R42, R42 ;  /* 0x0000002a2a2a722b */ /* 0x000fd0000000002a */
[----:B------:R-:W-:Y:S01]  /*3be0*/  DFMA R38, R38, R42, R38 ;  /* 0x0000002a2626722b */ /* 0x000fe20000000026 */
[----:B------:R-:W-:Y:S01]  /*3bf0*/  LOP3.LUT R43, R5, 0x800fffff, R41, 0xf8, !PT ;  /* 0x800fffff052b7812 */ /* 0x000fe200078ef829 */
[----:B------:R-:W-:Y:S01]  /*3c00*/  IMAD.MOV.U32 R42, RZ, RZ, R40 ;  /* 0x000000ffff2a7224 */ /* 0x000fe200078e0028 */
[----:B------:R-:W-:Y:S01]  /*3c10*/  @!P2 LOP3.LUT R5, R4, 0x100000, RZ, 0xfc, !PT ;  /* 0x001000000405a812 */ /* 0x000fe200078efcff */
[----:B------:R-:W-:-:S04]  /*3c20*/  @!P2 IMAD.MOV.U32 R4, RZ, RZ, RZ ;  /* 0x000000ffff04a224 */ /* 0x000fc800078e00ff */
[----:B------:R-:W-:Y:S02]  /*3c30*/  DFMA R44, R38, -R36, 1 ;  /* 0x3ff00000262c742b */ /* 0x000fe40000000824 */
[----:B------:R-:W-:-:S06]  /*3c40*/  @!P2 DFMA R42, R42, 2, -R4 ;  /* 0x400000002a2aa82b */ /* 0x000fcc0000000804 */
[----:B------:R-:W-:-:S08]  /*3c50*/  DFMA R44, R38, R44, R38 ;  /* 0x0000002c262c722b */ /* 0x000fd00000000026 */
[----:B------:R-:W-:-:S08]  /*3c60*/  DMUL R4, R44, R42 ;  /* 0x0000002a2c047228 */ /* 0x000fd00000000000 */
[----:B------:R-:W-:-:S08]  /*3c70*/  DFMA R38, R4, -R36, R42 ;  /* 0x800000240426722b */ /* 0x000fd0000000002a */
[----:B------:R-:W-:Y:S01]  /*3c80*/  DFMA R38, R44, R38, R4 ;  /* 0x000000262c26722b */ /* 0x000fe20000000004 */
[----:B------:R-:W-:Y:S01]  /*3c90*/  IMAD.MOV.U32 R5, RZ, RZ, R0 ;  /* 0x000000ffff057224 */ /* 0x000fe200078e0000 */
[----:B------:R-:W-:-:S05]  /*3ca0*/  @!P2 LOP3.LUT R5, R43, 0x7ff00000, RZ, 0xc0, !PT ;  /* 0x7ff000002b05a812 */ /* 0x000fca00078ec0ff */
[----:B------:R-:W-:-:S05]  /*3cb0*/  VIADD R4, R5, 0xffffffff ;  /* 0xffffffff05047836 */ /* 0x000fca0000000000 */
[----:B------:R-:W-:Y:S02]  /*3cc0*/  ISETP.GT.U32.AND P0, PT, R4, 0x7feffffe, PT ;  /* 0x7feffffe0400780c */ /* 0x000fe40003f04070 */
[----:B------:R-:W-:-:S04]  /*3cd0*/  IADD3 R4, PT, PT, R6, -0x1, RZ ;  /* 0xffffffff06047810 */ /* 0x000fc80007ffe0ff */
[----:B------:R-:W-:-:S13]  /*3ce0*/  ISETP.GT.U32.OR P0, PT, R4, 0x7feffffe, P0 ;  /* 0x7feffffe0400780c */ /* 0x000fda0000704470 */
[----:B------:R-:W-:Y:S05]  /*3cf0*/  @P0 BRA `(.L_x_49) ;  /* 0x0000000000740947 */ /* 0x000fea0003800000 */
[----:B------:R-:W-:-:S04]  /*3d00*/  LOP3.LUT R4, R17, 0x7ff00000, RZ, 0xc0, !PT ;  /* 0x7ff0000011047812 */ /* 0x000fc800078ec0ff */
[CC--:B------:R-:W-:Y:S02]  /*3d10*/  VIADDMNMX R5, R0.reuse, -R4.reuse, 0xb9600000, !PT ;  /* 0xb960000000057446 */ /* 0x0c0fe40007800904 */
[----:B------:R-:W-:Y:S01]  /*3d20*/  ISETP.GE.U32.AND P0, PT, R0, R4, PT ;  /* 0x000000040000720c */ /* 0x000fe20003f06070 */
[----:B------:R-:W-:Y:S01]  /*3d30*/  IMAD.MOV.U32 R4, RZ, RZ, RZ ;  /* 0x000000ffff047224 */ /* 0x000fe200078e00ff */
[----:B------:R-:W-:Y:S02]  /*3d40*/  VIMNMX R5, PT, PT, R5, 0x46a00000, PT ;  /* 0x46a0000005057848 */ /* 0x000fe40003fe0100 */
[----:B------:R-:W-:-:S05]  /*3d50*/  SEL R2, R2, 0x63400000, !P0 ;  /* 0x6340000002027807 */ /* 0x000fca0004000000 */
[----:B------:R-:W-:-:S04]  /*3d60*/  IMAD.IADD R2, R5, 0x1, -R2 ;  /* 0x0000000105027824 */ /* 0x000fc800078e0a02 */
[----:B------:R-:W-:-:S06]  /*3d70*/  VIADD R5, R2, 0x7fe00000 ;  /* 0x7fe0000002057836 */ /* 0x000fcc0000000000 */
[----:B------:R-:W-:-:S10]  /*3d80*/  DMUL R44, R38, R4 ;  /* 0x00000004262c7228 */ /* 0x000fd40000000000 */
[----:B------:R-:W-:-:S13]  /*3d90*/  FSETP.GTU.AND P0, PT, |R45|, 1.469367938527859385e-39, PT ;  /* 0x001000002d00780b */ /* 0x000fda0003f0c200 */
[----:B------:R-:W-:Y:S05]  /*3da0*/  @P0 BRA `(.L_x_50) ;  /* 0x0000000000a80947 */ /* 0x000fea0003800000 */
[----:B------:R-:W-:Y:S01]  /*3db0*/  DFMA R36, R38, -R36, R42 ;  /* 0x800000242624722b */ /* 0x000fe2000000002a */
[----:B------:R-:W-:-:S09]  /*3dc0*/  IMAD.MOV.U32 R6, RZ, RZ, RZ ;  /* 0x000000ffff067224 */ /* 0x000fd200078e00ff */
[C---:B------:R-:W-:Y:S02]  /*3dd0*/  FSETP.NEU.AND P0, PT, R37.reuse, RZ, PT ;  /* 0x000000ff2500720b */ /* 0x040fe40003f0d000 */
[----:B------:R-:W-:-:S04]  /*3de0*/  LOP3.LUT R0, R37, 0x80000000, R17, 0x48, !PT ;  /* 0x8000000025007812 */ /* 0x000fc800078e4811 */
[----:B------:R-:W-:-:S07]  /*3df0*/  LOP3.LUT R7, R0, R5, RZ, 0xfc, !PT ;  /* 0x0000000500077212 */ /* 0x000fce00078efcff */
[----:B------:R-:W-:Y:S05]  /*3e00*/  @!P0 BRA `(.L_x_50) ;  /* 0x0000000000908947 */ /* 0x000fea0003800000 */
[----:B------:R-:W-:Y:S01]  /*3e10*/  IMAD.MOV R5, RZ, RZ, -R2 ;  /* 0x000000ffff057224 */ /* 0x000fe200078e0a02 */
[----:B------:R-:W-:Y:S01]  /*3e20*/  IADD3 R2, PT, PT, -R2, -0x43300000, RZ ;  /* 0xbcd0000002027810 */ /* 0x000fe20007ffe1ff */
[----:B------:R-:W-:-:S06]  /*3e30*/  IMAD.MOV.U32 R4, RZ, RZ, RZ ;  /* 0x000000ffff047224 */ /* 0x000fcc00078e00ff */
[----:B------:R-:W-:Y:S02]  /*3e40*/  DFMA R4, R44, -R4, R38 ;  /* 0x800000042c04722b */ /* 0x000fe40000000026 */
[----:B------:R-:W-:-:S08]  /*3e50*/  DMUL.RP R38, R38, R6 ;  /* 0x0000000626267228 */ /* 0x000fd00000008000 */
[----:B------:R-:W-:Y:S02]  /*3e60*/  FSETP.NEU.AND P0, PT, |R5|, R2, PT ;  /* 0x000000020500720b */ /* 0x000fe40003f0d200 */
[----:B------:R-:W-:Y:S02]  /*3e70*/  LOP3.LUT R0, R39, R0, RZ, 0x3c, !PT ;  /* 0x0000000027007212 */ /* 0x000fe400078e3cff */
[----:B------:R-:W-:Y:S02]  /*3e80*/  FSEL R2, R38, R44, !P0 ;  /* 0x0000002c26027208 */ /* 0x000fe40004000000 */
[----:B------:R-:W-:Y:S02]  /*3e90*/  FSEL R0, R0, R45, !P0 ;  /* 0x0000002d00007208 */ /* 0x000fe40004000000 */
[----:B------:R-:W-:-:S03]  /*3ea0*/  MOV R44, R2 ;  /* 0x00000002002c7202 */ /* 0x000fc60000000f00 */
[----:B------:R-:W-:Y:S01]  /*3eb0*/  IMAD.MOV.U32 R45, RZ, RZ, R0 ;  /* 0x000000ffff2d7224 */ /* 0x000fe200078e0000 */
[----:B------:R-:W-:Y:S06]  /*3ec0*/  BRA `(.L_x_50) ;  /* 0x0000000000607947 */ /* 0x000fec0003800000 */
.L_x_49:
[----:B------:R-:W-:-:S14]  /*3ed0*/  DSETP.NAN.AND P0, PT, R40, R40, PT ;  /* 0x000000282800722a */ /* 0x000fdc0003f08000 */
[----:B------:R-:W-:Y:S05]  /*3ee0*/  @P0 BRA `(.L_x_51) ;  /* 0x00000000004c0947 */ /* 0x000fea0003800000 */
[----:B------:R-:W-:-:S14]  /*3ef0*/  DSETP.NAN.AND P0, PT, R16, R16, PT ;  /* 0x000000101000722a */ /* 0x000fdc0003f08000 */
[----:B------:R-:W-:Y:S05]  /*3f00*/  @P0 BRA `(.L_x_52) ;  /* 0x0000000000340947 */ /* 0x000fea0003800000 */
[----:B------:R-:W-:Y:S01]  /*3f10*/  ISETP.NE.AND P0, PT, R5, R6, PT ;  /* 0x000000060500720c */ /* 0x000fe20003f05270 */
[----:B------:R-:W-:Y:S02]  /*3f20*/  IMAD.MOV.U32 R44, RZ, RZ, 0x0 ;  /* 0x00000000ff2c7424 */ /* 0x000fe400078e00ff */
[----:B------:R-:W-:-:S10]  /*3f30*/  IMAD.MOV.U32 R45, RZ, RZ, -0x80000 ;  /* 0xfff80000ff2d7424 */ /* 0x000fd400078e00ff */
[----:B------:R-:W-:Y:S05]  /*3f40*/  @!P0 BRA `(.L_x_50) ;  /* 0x0000000000408947 */ /* 0x000fea0003800000 */
[----:B------:R-:W-:Y:S02]  /*3f50*/  ISETP.NE.AND P0, PT, R5, 0x7ff00000, PT ;  /* 0x7ff000000500780c */ /* 0x000fe40003f05270 */
[----:B------:R-:W-:Y:S02]  /*3f60*/  LOP3.LUT R0, R41, 0x80000000, R17, 0x48, !PT ;  /* 0x8000000029007812 */ /* 0x000fe400078e4811 */
[----:B------:R-:W-:-:S13]  /*3f70*/  ISETP.EQ.OR P0, PT, R6, RZ, !P0 ;  /* 0x000000ff0600720c */ /* 0x000fda0004702670 */
[----:B------:R-:W-:Y:S01]  /*3f80*/  @P0 LOP3.LUT R2, R0, 0x7ff00000, RZ, 0xfc, !PT ;  /* 0x7ff0000000020812 */ /* 0x000fe200078efcff */
[----:B------:R-:W-:Y:S02]  /*3f90*/  @!P0 IMAD.MOV.U32 R44, RZ, RZ, RZ ;  /* 0x000000ffff2c8224 */ /* 0x000fe400078e00ff */
[----:B------:R-:W-:Y:S01]  /*3fa0*/  @!P0 IMAD.MOV.U32 R45, RZ, RZ, R0 ;  /* 0x000000ffff2d8224 */ /* 0x000fe200078e0000 */
[----:B------:R-:W-:Y:S01]  /*3fb0*/  @P0 MOV R45, R2 ;  /* 0x00000002002d0202 */ /* 0x000fe20000000f00 */
[----:B------:R-:W-:Y:S01]  /*3fc0*/  @P0 IMAD.MOV.U32 R44, RZ, RZ, RZ ;  /* 0x000000ffff2c0224 */ /* 0x000fe200078e00ff */
[----:B------:R-:W-:Y:S06]  /*3fd0*/  BRA `(.L_x_50) ;  /* 0x00000000001c7947 */ /* 0x000fec0003800000 */
.L_x_52:
[----:B------:R-:W-:Y:S01]  /*3fe0*/  LOP3.LUT R0, R17, 0x80000, RZ, 0xfc, !PT ;  /* 0x0008000011007812 */ /* 0x000fe200078efcff */
[----:B------:R-:W-:-:S04]  /*3ff0*/  IMAD.MOV.U32 R44, RZ, RZ, R16 ;  /* 0x000000ffff2c7224 */ /* 0x000fc800078e0010 */
[----:B------:R-:W-:Y:S01]  /*4000*/  IMAD.MOV.U32 R45, RZ, RZ, R0 ;  /* 0x000000ffff2d7224 */ /* 0x000fe200078e0000 */
[----:B------:R-:W-:Y:S06]  /*4010*/  BRA `(.L_x_50) ;  /* 0x00000000000c7947 */ /* 0x000fec0003800000 */
.L_x_51:
[----:B------:R-:W-:Y:S01]  /*4020*/  LOP3.LUT R0, R41, 0x80000, RZ, 0xfc, !PT ;  /* 0x0008000029007812 */ /* 0x000fe200078efcff */
[----:B------:R-:W-:-:S04]  /*4030*/  IMAD.MOV.U32 R44, RZ, RZ, R40 ;  /* 0x000000ffff2c7224 */ /* 0x000fc800078e0028 */
[----:B------:R-:W-:-:S07]  /*4040*/  IMAD.MOV.U32 R45, RZ, RZ, R0 ;  /* 0x000000ffff2d7224 */ /* 0x000fce00078e0000 */
.L_x_50:
[----:B------:R-:W-:Y:S05]  /*4050*/  BSYNC.RECONVERGENT B2 ;  /* 0x0000000000027941 */ /* 0x000fea0003800200 */
.L_x_48:
[----:B------:R-:W-:Y:S01]  /*4060*/  MOV R4, R3 ;  /* 0x0000000300047202 */ /* 0x000fe20000000f00 */
[----:B------:R-:W-:Y:S02]  /*4070*/  IMAD.MOV.U32 R5, RZ, RZ, 0x0 ;  /* 0x00000000ff057424 */ /* 0x000fe400078e00ff */
[----:B------:R-:W-:Y:S02]  /*4080*/  IMAD.MOV.U32 R2, RZ, RZ, R44 ;  /* 0x000000ffff027224 */ /* 0x000fe400078e002c */
[----:B------:R-:W-:Y:S01]  /*4090*/  IMAD.MOV.U32 R0, RZ, RZ, R45 ;  /* 0x000000ffff007224 */ /* 0x000fe200078e002d */
[----:B------:R-:W-:Y:S06]  /*40a0*/  RET.REL.NODEC R4 `(_Z15voltage_metricsP18GPUPowerLineMatrixI7double2E) ;  /* 0xffffffbc04d47950 */ /* 0x000fec0003c3ffff */
        .weak           $__internal_1_$__cuda_sm20_dsqrt_rn_f64_mediumpath_v1
        .type           $__internal_1_$__cuda_sm20_dsqrt_rn_f64_mediumpath_v1,@function
        .size           $__internal_1_$__cuda_sm20_dsqrt_rn_f64_mediumpath_v1,($__internal_2_$__cuda_sm3x_div_rn_noftz_f32_slowpath - $__internal_1_$__cuda_sm20_dsqrt_rn_f64_mediumpath_v1)
$__internal_1_$__cuda_sm20_dsqrt_rn_f64_mediumpath_v1:
[----:B------:R-:W-:Y:S01]  /*40b0*/  ISETP.GE.U32.AND P0, PT, R16, -0x3400000, PT ;  /* 0xfcc000001000780c */ /* 0x000fe20003f06070 */
[----:B------:R-:W-:Y:S01]  /*40c0*/  BSSY.RECONVERGENT B2, `(.L_x_53) ;  /* 0x000002b000027945 */ /* 0x000fe20003800200 */
[-C--:B------:R-:W-:Y:S01]  /*40d0*/  LOP3.LUT R3, R3, R2.reuse, RZ, 0x3c, !PT ;  /* 0x0000000203037212 */ /* 0x080fe200078e3cff */
[----:B------:R-:W-:Y:S02]  /*40e0*/  IMAD.MOV.U32 R37, RZ, RZ, R4 ;  /* 0x000000ffff257224 */ /* 0x000fe400078e0004 */
[----:B------:R-:W-:Y:S01]  /*40f0*/  IMAD.MOV.U32 R4, RZ, RZ, R5 ;  /* 0x000000ffff047224 */ /* 0x000fe200078e0005 */
[C---:B------:R-:W-:Y:S01]  /*4100*/  LOP3.LUT R2, R3.reuse, R2, RZ, 0x3c, !PT ;  /* 0x0000000203027212 */ /* 0x040fe200078e3cff */
[----:B------:R-:W-:Y:S02]  /*4110*/  IMAD.MOV.U32 R16, RZ, RZ, R18 ;  /* 0x000000ffff107224 */ /* 0x000fe400078e0012 */
[----:B------:R-:W-:Y:S01]  /*4120*/  IMAD.MOV.U32 R36, RZ, RZ, R7 ;  /* 0x000000ffff247224 */ /* 0x000fe200078e0007 */
[----:B------:R-:W-:Y:S01]  /*4130*/  LOP3.LUT R3, R3, R2, RZ, 0x3c, !PT ;  /* 0x0000000203037212 */ /* 0x000fe200078e3cff */
[----:B------:R-:W-:-:S02]  /*4140*/  IMAD.MOV.U32 R5, RZ, RZ, R0 ;  /* 0x000000ffff057224 */ /* 0x000fc400078e0000 */
[----:B------:R-:W-:Y:S05]  /*4150*/  @!P0 BRA `(.L_x_54) ;  /* 0x0000000000208947 */ /* 0x000fea0003800000 */
[----:B------:R-:W-:-:S10]  /*4160*/  DFMA.RM R4, R36, R4, R2 ;  /* 0x000000042404722b */ /* 0x000fd40000004002 */
[----:B------:R-:W-:-:S04]  /*4170*/  IADD3 R2, P0, PT, R4, 0x1, RZ ;  /* 0x0000000104027810 */ /* 0x000fc80007f1e0ff */
[----:B------:R-:W-:-:S06]  /*4180*/  IADD3.X R3, PT, PT, RZ, R5, RZ, P0, !PT ;  /* 0x00000005ff037210 */ /* 0x000fcc00007fe4ff */
[----:B------:R-:W-:-:S08]  /*4190*/  DFMA.RP R16, -R4, R2, R16 ;  /* 0x000000020410722b */ /* 0x000fd00000008110 */
[----:B------:R-:W-:-:S06]  /*41a0*/  DSETP.GT.AND P0, PT, R16, RZ, PT ;  /* 0x000000ff1000722a */ /* 0x000fcc0003f04000 */
[----:B------:R-:W-:Y:S02]  /*41b0*/  FSEL R2, R2, R4, P0 ;  /* 0x0000000402027208 */ /* 0x000fe40000000000 */
[----:B------:R-:W-:Y:S01]  /*41c0*/  FSEL R3, R3, R5, P0 ;  /* 0x0000000503037208 */ /* 0x000fe20000000000 */
[----:B------:R-:W-:Y:S06]  /*41d0*/  BRA `(.L_x_55) ;  /* 0x0000000000647947 */ /* 0x000fec0003800000 */
.L_x_54:
[----:B------:R-:W-:-:S14]  /*41e0*/  DSETP.NE.AND P0, PT, R16, RZ, PT ;  /* 0x000000ff1000722a */ /* 0x000fdc0003f05000 */
[----:B------:R-:W-:Y:S05]  /*41f0*/  @!P0 BRA `(.L_x_56) ;  /* 0x0000000000588947 */ /* 0x000fea0003800000 */
[----:B------:R-:W-:-:S13]  /*4200*/  ISETP.GE.AND P0, PT, R17, RZ, PT ;  /* 0x000000ff1100720c */ /* 0x000fda0003f06270 */
[----:B------:R-:W-:Y:S02]  /*4210*/  @!P0 IMAD.MOV.U32 R2, RZ, RZ, 0x0 ;  /* 0x00000000ff028424 */ /* 0x000fe400078e00ff */
[----:B------:R-:W-:Y:S01]  /*4220*/  @!P0 IMAD.MOV.U32 R3, RZ, RZ, -0x80000 ;  /* 0xfff80000ff038424 */ /* 0x000fe200078e00ff */
[----:B------:R-:W-:Y:S06]  /*4230*/  @!P0 BRA `(.L_x_55) ;  /* 0x00000000004c8947 */ /* 0x000fec0003800000 */
[----:B------:R-:W-:-:S13]  /*4240*/  ISETP.GT.AND P0, PT, R17, 0x7fefffff, PT ;  /* 0x7fefffff1100780c */ /* 0x000fda0003f04270 */
[----:B------:R-:W-:Y:S05]  /*4250*/  @P0 BRA `(.L_x_56) ;  /* 0x0000000000400947 */ /* 0x000fea0003800000 */
[----:B------:R-:W-:Y:S01]  /*4260*/  DMUL R36, R16, 8.11296384146066816958e+31 ;  /* 0x4690000010247828 */ /* 0x000fe20000000000 */
[----:B------:R-:W-:Y:S02]  /*4270*/  IMAD.MOV.U32 R2, RZ, RZ, 0x0 ;  /* 0x00000000ff027424 */ /* 0x000fe400078e00ff */
[----:B------:R-:W-:Y:S02]  /*4280*/  IMAD.MOV.U32 R16, RZ, RZ, RZ ;  /* 0x000000ffff107224 */ /* 0x000fe400078e00ff */
[----:B------:R-:W-:Y:S01]  /*4290*/  IMAD.MOV.U32 R3, RZ, RZ, 0x3fd80000 ;  /* 0x3fd80000ff037424 */ /* 0x000fe200078e00ff */
[----:B------:R-:W0:Y:S03]  /*42a0*/  MUFU.RSQ64H R17, R37 ;  /* 0x0000002500117308 */ /* 0x000e260000001c00 */
[----:B0-----:R-:W-:-:S08]  /*42b0*/  DMUL R4, R16, R16 ;  /* 0x0000001010047228 */ /* 0x001fd00000000000 */
[----:B------:R-:W-:-:S08]  /*42c0*/  DFMA R4, R36, -R4, 1 ;  /* 0x3ff000002404742b */ /* 0x000fd00000000804 */
[----:B------:R-:W-:Y:S02]  /*42d0*/  DFMA R2, R4, R2, 0.5 ;  /* 0x3fe000000402742b */ /* 0x000fe40000000002 */
[----:B------:R-:W-:-:S08]  /*42e0*/  DMUL R4, R16, R4 ;  /* 0x0000000410047228 */ /* 0x000fd00000000000 */
[----:B------:R-:W-:-:S08]  /*42f0*/  DFMA R4, R2, R4, R16 ;  /* 0x000000040204722b */ /* 0x000fd00000000010 */
[----:B------:R-:W-:Y:S02]  /*4300*/  DMUL R2, R36, R4 ;  /* 0x0000000424027228 */ /* 0x000fe40000000000 */
[----:B------:R-:W-:-:S06]  /*4310*/  VIADD R5, R5, 0xfff00000 ;  /* 0xfff0000005057836 */ /* 0x000fcc0000000000 */
[----:B------:R-:W-:-:S08]  /*4320*/  DFMA R36, R2, -R2, R36 ;  /* 0x800000020224722b */ /* 0x000fd00000000024 */
[----:B------:R-:W-:-:S10]  /*4330*/  DFMA R2, R4, R36, R2 ;  /* 0x000000240402722b */ /* 0x000fd40000000002 */
[----:B------:R-:W-:Y:S01]  /*4340*/  IADD3 R3, PT, PT, R3, -0x3500000, RZ ;  /* 0xfcb0000003037810 */ /* 0x000fe20007ffe0ff */
[----:B------:R-:W-:Y:S06]  /*4350*/  BRA `(.L_x_55) ;  /* 0x0000000000047947 */ /* 0x000fec0003800000 */
.L_x_56:
[----:B------:R-:W-:-:S11]  /*4360*/  DADD R2, R16, R16 ;  /* 0x0000000010027229 */ /* 0x000fd60000000010 */
.L_x_55:
[----:B------:R-:W-:Y:S05]  /*4370*/  BSYNC.RECONVERGENT B2 ;  /* 0x0000000000027941 */ /* 0x000fea0003800200 */
.L_x_53:
[----:B------:R-:W-:Y:S02]  /*4380*/  IMAD.MOV.U32 R7, RZ, RZ, 0x0 ;  /* 0x00000000ff077424 */ /* 0x000fe400078e00ff */
[----:B------:R-:W-:Y:S02]  /*4390*/  IMAD.MOV.U32 R0, RZ, RZ, R3 ;  /* 0x000000ffff007224 */ /* 0x000fe400078e0003 */
[----:B------:R-:W-:Y:S05]  /*43a0*/  RET.REL.NODEC R6 `(_Z15voltage_metricsP18GPUPowerLineMatrixI7double2E) ;  /* 0xffffffbc06147950 */ /* 0x000fea0003c3ffff */
        .weak           $__internal_2_$__cuda_sm3x_div_rn_noftz_f32_slowpath
        .type           $__internal_2_$__cuda_sm3x_div_rn_noftz_f32_slowpath,@function
        .size           $__internal_2_$__cuda_sm3x_div_rn_noftz_f32_slowpath,(.L_x_71 - $__internal_2_$__cuda_sm3x_div_rn_noftz_f32_slowpath)
$__internal_2_$__cuda_sm3x_div_rn_noftz_f32_slowpath:
[----:B------:R-:W-:Y:S01]  /*43b0*/  SHF.R.U32.HI R3, RZ, 0x17, R4 ;  /* 0x00000017ff037819 */ /* 0x000fe20000011604 */
[----:B------:R-:W-:Y:S01]  /*43c0*/  BSSY.RECONVERGENT B2, `(.L_x_57) ;  /* 0x0000063000027945 */ /* 0x000fe20003800200 */
[----:B------:R-:W-:Y:S02]  /*43d0*/  SHF.R.U32.HI R0, RZ, 0x17, R21 ;  /* 0x00000017ff007819 */ /* 0x000fe40000011615 */
[----:B------:R-:W-:Y:S02]  /*43e0*/  LOP3.LUT R3, R3, 0xff, RZ, 0xc0, !PT ;  /* 0x000000ff03037812 */ /* 0x000fe400078ec0ff */
[----:B------:R-:W-:-:S03]  /*43f0*/  LOP3.LUT R8, R0, 0xff, RZ, 0xc0, !PT ;  /* 0x000000ff00087812 */ /* 0x000fc600078ec0ff */
[----:B------:R-:W-:Y:S02]  /*4400*/  VIADD R6, R3, 0xffffffff ;  /* 0xffffffff03067836 */ /* 0x000fe40000000000 */
[----:B------:R-:W-:-:S03]  /*4410*/  VIADD R7, R8, 0xffffffff ;  /* 0xffffffff08077836 */ /* 0x000fc60000000000 */
[----:B------:R-:W-:-:S04]  /*4420*/  ISETP.GT.U32.AND P0, PT, R6, 0xfd, PT ;  /* 0x000000fd0600780c */ /* 0x000fc80003f04070 */
[----:B------:R-:W-:-:S13]  /*4430*/  ISETP.GT.U32.OR P0, PT, R7, 0xfd, P0 ;  /* 0x000000fd0700780c */ /* 0x000fda0000704470 */
[----:B------:R-:W-:Y:S01]  /*4440*/  @!P0 IMAD.MOV.U32 R5, RZ, RZ, RZ ;  /* 0x000000ffff058224 */ /* 0x000fe200078e00ff */
[----:B------:R-:W-:Y:S06]  /*4450*/  @!P0 BRA `(.L_x_58) ;  /* 0x0000000000608947 */ /* 0x000fec0003800000 */
[----:B------:R-:W-:Y:S01]  /*4460*/  FSETP.GTU.FTZ.AND P0, PT, |R21|, +INF , PT ;  /* 0x7f8000001500780b */ /* 0x000fe20003f1c200 */
[----:B------:R-:W-:Y:S01]  /*4470*/  IMAD.MOV.U32 R0, RZ, RZ, R4 ;  /* 0x000000ffff007224 */ /* 0x000fe200078e0004 */
[----:B------:R-:W-:-:S04]  /*4480*/  FSETP.GTU.FTZ.AND P1, PT, |R4|, +INF , PT ;  /* 0x7f8000000400780b */ /* 0x000fc80003f3c200 */
[----:B------:R-:W-:-:S13]  /*4490*/  PLOP3.LUT P0, PT, P0, P1, PT, 0xf8, 0x8f ;  /* 0x00000000008f781c */ /* 0x000fda0000703f70 */
[----:B------:R-:W-:Y:S05]  /*44a0*/  @P0 BRA `(.L_x_59) ;  /* 0x00000004004c0947 */ /* 0x000fea0003800000 */
[----:B------:R-:W-:-:S13]  /*44b0*/  LOP3.LUT P0, RZ, R4, 0x7fffffff, R21, 0xc8, !PT ;  /* 0x7fffffff04ff7812 */ /* 0x000fda000780c815 */
[----:B------:R-:W-:Y:S05]  /*44c0*/  @!P0 BRA `(.L_x_60) ;  /* 0x00000004003c8947 */ /* 0x000fea0003800000 */
[C---:B------:R-:W-:Y:S02]  /*44d0*/  FSETP.NEU.FTZ.AND P2, PT, |R21|.reuse, +INF , PT ;  /* 0x7f8000001500780b */ /* 0x040fe40003f5d200 */
[----:B------:R-:W-:Y:S02]  /*44e0*/  FSETP.NEU.FTZ.AND P1, PT, |R0|, +INF , PT ;  /* 0x7f8000000000780b */ /* 0x000fe40003f3d200 */
[----:B------:R-:W-:-:S11]  /*44f0*/  FSETP.NEU.FTZ.AND P0, PT, |R21|, +INF , PT ;  /* 0x7f8000001500780b */ /* 0x000fd60003f1d200 */
[----:B------:R-:W-:Y:S05]  /*4500*/  @!P1 BRA !P2, `(.L_x_60) ;  /* 0x00000004002c9947 */ /* 0x000fea0005000000 */
[----:B------:R-:W-:-:S04]  /*4510*/  LOP3.LUT P2, RZ, R21, 0x7fffffff, RZ, 0xc0, !PT ;  /* 0x7fffffff15ff7812 */ /* 0x000fc8000784c0ff */
[----:B------:R-:W-:-:S13]  /*4520*/  PLOP3.LUT P1, PT, P1, P2, PT, 0x2f, 0xf2 ;  /* 0x0000000000f2781c */ /* 0x000fda0000f24577 */
[----:B------:R-:W-:Y:S05]  /*4530*/  @P1 BRA `(.L_x_61) ;  /* 0x0000000400181947 */ /* 0x000fea0003800000 */
[----:B------:R-:W-:-:S04]  /*4540*/  LOP3.LUT P1, RZ, R4, 0x7fffffff, RZ, 0xc0, !PT ;  /* 0x7fffffff04ff7812 */ /* 0x000fc8000782c0ff */
[----:B------:R-:W-:-:S13]  /*4550*/  PLOP3.LUT P0, PT, P0, P1, PT, 0x2f, 0xf2 ;  /* 0x0000000000f2781c */ /* 0x000fda0000702577 */
[----:B------:R-:W-:Y:S05]  /*4560*/  @P0 BRA `(.L_x_62) ;  /* 0x0000000400000947 */ /* 0x000fea0003800000 */
[----:B------:R-:W-:Y:S02]  /*4570*/  ISETP.GE.AND P0, PT, R7, RZ, PT ;  /* 0x000000ff0700720c */ /* 0x000fe40003f06270 */
[----:B------:R-:W-:-:S11]  /*4580*/  ISETP.GE.AND P1, PT, R6, RZ, PT ;  /* 0x000000ff0600720c */ /* 0x000fd60003f26270 */
[----:B------:R-:W-:Y:S01]  /*4590*/  @P0 MOV R5, RZ ;  /* 0x000000ff00050202 */ /* 0x000fe20000000f00 */
[----:B------:R-:W-:Y:S02]  /*45a0*/  @!P0 IMAD.MOV.U32 R5, RZ, RZ, -0x40 ;  /* 0xffffffc0ff058424 */ /* 0x000fe400078e00ff */
[----:B------:R-:W-:Y:S01]  /*45b0*/  @!P0 FFMA R21, R21, 1.84467440737095516160e+19, RZ ;  /* 0x5f80000015158823 */ /* 0x000fe200000000ff */
[----:B------:R-:W-:Y:S01]  /*45c0*/  @!P1 FFMA R4, R0, 1.84467440737095516160e+19, RZ ;  /* 0x5f80000000049823 */ /* 0x000fe200000000ff */
[----:B------:R-:W-:-:S07]  /*45d0*/  @!P1 VIADD R5, R5, 0x40 ;  /* 0x0000004005059836 */ /* 0x000fce0000000000 */
.L_x_58:
[----:B------:R-:W-:Y:S01]  /*45e0*/  LEA R7, R3, 0xc0800000, 0x17 ;  /* 0xc080000003077811 */ /* 0x000fe200078eb8ff */
[----:B------:R-:W-:Y:S04]  /*45f0*/  BSSY.RECONVERGENT B3, `(.L_x_63) ;  /* 0x0000036000037945 */ /* 0x000fe80003800200 */
[----:B------:R-:W-:Y:S02]  /*4600*/  IMAD.IADD R7, R4, 0x1, -R7 ;  /* 0x0000000104077824 */ /* 0x000fe400078e0a07 */
[----:B------:R-:W-:Y:S02]  /*4610*/  VIADD R4, R8, 0xffffff81 ;  /* 0xffffff8108047836 */ /* 0x000fe40000000000 */
[----:B------:R-:W0:Y:S01]  /*4620*/  MUFU.RCP R6, R7 ;  /* 0x0000000700067308 */ /* 0x000e220000001000 */
[----:B------:R-:W-:Y:S01]  /*4630*/  FADD.FTZ R9, -R7, -RZ ;  /* 0x800000ff07097221 */ /* 0x000fe20000010100 */
[C---:B------:R-:W-:Y:S01]  /*4640*/  IMAD R0, R4.reuse, -0x800000, R21 ;  /* 0xff80000004007824 */ /* 0x040fe200078e0215 */
[----:B------:R-:W-:-:S05]  /*4650*/  IADD3 R4, PT, PT, R4, 0x7f, -R3 ;  /* 0x0000007f04047810 */ /* 0x000fca0007ffe803 */
[----:B------:R-:W-:Y:S02]  /*4660*/  IMAD.IADD R5, R4, 0x1, R5 ;  /* 0x0000000104057824 */ /* 0x000fe400078e0205 */
[----:B0-----:R-:W-:-:S04]  /*4670*/  FFMA R11, R6, R9, 1 ;  /* 0x3f800000060b7423 */ /* 0x001fc80000000009 */
[----:B------:R-:W-:-:S04]  /*4680*/  FFMA R13, R6, R11, R6 ;  /* 0x0000000b060d7223 */ /* 0x000fc80000000006 */
[----:B------:R-:W-:-:S04]  /*4690*/  FFMA R6, R0, R13, RZ ;  /* 0x0000000d00067223 */ /* 0x000fc800000000ff */
[----:B------:R-:W-:-:S04]  /*46a0*/  FFMA R11, R9, R6, R0 ;  /* 0x00000006090b7223 */ /* 0x000fc80000000000 */
[----:B------:R-:W-:-:S04]  /*46b0*/  FFMA R8, R13, R11, R6 ;  /* 0x0000000b0d087223 */ /* 0x000fc80000000006 */
[----:B------:R-:W-:-:S04]  /*46c0*/  FFMA R9, R9, R8, R0 ;  /* 0x0000000809097223 */ /* 0x000fc80000000000 */
[----:B------:R-:W-:-:S05]  /*46d0*/  FFMA R6, R13, R9, R8 ;  /* 0x000000090d067223 */ /* 0x000fca0000000008 */
[----:B------:R-:W-:-:S04]  /*46e0*/  SHF.R.U32.HI R0, RZ, 0x17, R6 ;  /* 0x00000017ff007819 */ /* 0x000fc80000011606 */
[----:B------:R-:W-:-:S05]  /*46f0*/  LOP3.LUT R0, R0, 0xff, RZ, 0xc0, !PT ;  /* 0x000000ff00007812 */ /* 0x000fca00078ec0ff */
[----:B------:R-:W-:-:S05]  /*4700*/  IMAD.IADD R7, R0, 0x1, R5 ;  /* 0x0000000100077824 */ /* 0x000fca00078e0205 */
[----:B------:R-:W-:-:S04]  /*4710*/  IADD3 R0, PT, PT, R7, -0x1, RZ ;  /* 0xffffffff07007810 */ /* 0x000fc80007ffe0ff */
[----:B------:R-:W-:-:S13]  /*4720*/  ISETP.GE.U32.AND P0, PT, R0, 0xfe, PT ;  /* 0x000000fe0000780c */ /* 0x000fda0003f06070 */
[----:B------:R-:W-:Y:S05]  /*4730*/  @!P0 BRA `(.L_x_64) ;  /* 0x0000000000808947 */ /* 0x000fea0003800000 */
[----:B------:R-:W-:-:S13]  /*4740*/  ISETP.GT.AND P0, PT, R7, 0xfe, PT ;  /* 0x000000fe0700780c */ /* 0x000fda0003f04270 */
[----:B------:R-:W-:Y:S05]  /*4750*/  @P0 BRA `(.L_x_65) ;  /* 0x00000000006c0947 */ /* 0x000fea0003800000 */
[----:B------:R-:W-:-:S13]  /*4760*/  ISETP.GE.AND P0, PT, R7, 0x1, PT ;  /* 0x000000010700780c */ /* 0x000fda0003f06270 */
[----:B------:R-:W-:Y:S05]  /*4770*/  @P0 BRA `(.L_x_66) ;  /* 0x0000000000740947 */ /* 0x000fea0003800000 */
[----:B------:R-:W-:Y:S02]  /*4780*/  ISETP.GE.AND P0, PT, R7, -0x18, PT ;  /* 0xffffffe80700780c */ /* 0x000fe40003f06270 */
[----:B------:R-:W-:-:S11]  /*4790*/  LOP3.LUT R6, R6, 0x80000000, RZ, 0xc0, !PT ;  /* 0x8000000006067812 */ /* 0x000fd600078ec0ff */
[----:B------:R-:W-:Y:S05]  /*47a0*/  @!P0 BRA `(.L_x_66) ;  /* 0x0000000000688947 */ /* 0x000fea0003800000 */
[-CC-:B------:R-:W-:Y:S01]  /*47b0*/  FFMA.RZ R0, R13, R9.reuse, R8.reuse ;  /* 0x000000090d007223 */ /* 0x180fe2000000c008 */
[----:B------:R-:W-:Y:S02]  /*47c0*/  VIADD R5, R7, 0x20 ;  /* 0x0000002007057836 */ /* 0x000fe40000000000 */
[-CC-:B------:R-:W-:Y:S01]  /*47d0*/  FFMA.RM R3, R13, R9.reuse, R8.reuse ;  /* 0x000000090d037223 */ /* 0x180fe20000004008 */
[----:B------:R-:W-:Y:S02]  /*47e0*/  ISETP.NE.AND P2, PT, R7, RZ, PT ;  /* 0x000000ff0700720c */ /* 0x000fe40003f45270 */
[----:B------:R-:W-:Y:S01]  /*47f0*/  LOP3.LUT R4, R0, 0x7fffff, RZ, 0xc0, !PT ;  /* 0x007fffff00047812 */ /* 0x000fe200078ec0ff */
[----:B------:R-:W-:Y:S01]  /*4800*/  FFMA.RP R0, R13, R9, R8 ;  /* 0x000000090d007223 */ /* 0x000fe20000008008 */
[----:B------:R-:W-:Y:S01]  /*4810*/  ISETP.NE.AND P1, PT, R7, RZ, PT ;  /* 0x000000ff0700720c */ /* 0x000fe20003f25270 */
[----:B------:R-:W-:Y:S01]  /*4820*/  IMAD.MOV R7, RZ, RZ, -R7 ;  /* 0x000000ffff077224 */ /* 0x000fe200078e0a07 */
[----:B------:R-:W-:-:S02]  /*4830*/  LOP3.LUT R4, R4, 0x800000, RZ, 0xfc, !PT ;  /* 0x0080000004047812 */ /* 0x000fc400078efcff */
[----:B------:R-:W-:Y:S02]  /*4840*/  FSETP.NEU.FTZ.AND P0, PT, R0, R3, PT ;  /* 0x000000030000720b */ /* 0x000fe40003f1d000 */
[----:B------:R-:W-:Y:S02]  /*4850*/  SHF.L.U32 R5, R4, R5, RZ ;  /* 0x0000000504057219 */ /* 0x000fe400000006ff */
[----:B------:R-:W-:Y:S02]  /*4860*/  SEL R3, R7, RZ, P2 ;  /* 0x000000ff07037207 */ /* 0x000fe40001000000 */
[----:B------:R-:W-:Y:S02]  /*4870*/  ISETP.NE.AND P1, PT, R5, RZ, P1 ;  /* 0x000000ff0500720c */ /* 0x000fe40000f25270 */
[----:B------:R-:W-:Y:S02]  /*4880*/  SHF.R.U32.HI R3, RZ, R3, R4 ;  /* 0x00000003ff037219 */ /* 0x000fe40000011604 */
[----:B------:R-:W-:-:S02]  /*4890*/  PLOP3.LUT P0, PT, P0, P1, PT, 0xf8, 0x8f ;  /* 0x00000000008f781c */ /* 0x000fc40000703f70 */
[----:B------:R-:W-:Y:S02]  /*48a0*/  SHF.R.U32.HI R5, RZ, 0x1, R3 ;  /* 0x00000001ff057819 */ /* 0x000fe40000011603 */
[----:B------:R-:W-:-:S04]  /*48b0*/  SEL R0, RZ, 0x1, !P0 ;  /* 0x00000001ff007807 */ /* 0x000fc80004000000 */
[----:B------:R-:W-:-:S04]  /*48c0*/  LOP3.LUT R0, R0, 0x1, R5, 0xf8, !PT ;  /* 0x0000000100007812 */ /* 0x000fc800078ef805 */
[----:B------:R-:W-:-:S05]  /*48d0*/  LOP3.LUT R0, R0, R3, RZ, 0xc0, !PT ;  /* 0x0000000300007212 */ /* 0x000fca00078ec0ff */
[----:B------:R-:W-:-:S05]  /*48e0*/  IMAD.IADD R5, R5, 0x1, R0 ;  /* 0x0000000105057824 */ /* 0x000fca00078e0200 */
[----:B------:R-:W-:Y:S01]  /*48f0*/  LOP3.LUT R6, R5, R6, RZ, 0xfc, !PT ;  /* 0x0000000605067212 */ /* 0x000fe200078efcff */
[----:B------:R-:W-:Y:S06]  /*4900*/  BRA `(.L_x_66) ;  /* 0x0000000000107947 */ /* 0x000fec0003800000 */
.L_x_65:
[----:B------:R-:W-:-:S04]  /*4910*/  LOP3.LUT R6, R6, 0x80000000, RZ, 0xc0, !PT ;  /* 0x8000000006067812 */ /* 0x000fc800078ec0ff */
[----:B------:R-:W-:Y:S01]  /*4920*/  LOP3.LUT R6, R6, 0x7f800000, RZ, 0xfc, !PT ;  /* 0x7f80000006067812 */ /* 0x000fe200078efcff */
[----:B------:R-:W-:Y:S06]  /*4930*/  BRA `(.L_x_66) ;  /* 0x0000000000047947 */ /* 0x000fec0003800000 */
.L_x_64:
[----:B------:R-:W-:-:S07]  /*4940*/  IMAD R6, R5, 0x800000, R6 ;  /* 0x0080000005067824 */ /* 0x000fce00078e0206 */
.L_x_66:
[----:B------:R-:W-:Y:S05]  /*4950*/  BSYNC.RECONVERGENT B3 ;  /* 0x0000000000037941 */ /* 0x000fea0003800200 */
.L_x_63:
[----:B------:R-:W-:Y:S05]  /*4960*/  BRA `(.L_x_67) ;  /* 0x0000000000207947 */ /* 0x000fea0003800000 */
.L_x_62:
[----:B------:R-:W-:-:S04]  /*4970*/  LOP3.LUT R4, R4, 0x80000000, R21, 0x48, !PT ;  /* 0x8000000004047812 */ /* 0x000fc800078e4815 */
[----:B------:R-:W-:Y:S01]  /*4980*/  LOP3.LUT R6, R4, 0x7f800000, RZ, 0xfc, !PT ;  /* 0x7f80000004067812 */ /* 0x000fe200078efcff */
[----:B------:R-:W-:Y:S06]  /*4990*/  BRA `(.L_x_67) ;  /* 0x0000000000147947 */ /* 0x000fec0003800000 */
.L_x_61:
[----:B------:R-:W-:Y:S01]  /*49a0*/  LOP3.LUT R6, R4, 0x80000000, R21, 0x48, !PT ;  /* 0x8000000004067812 */ /* 0x000fe200078e4815 */
[----:B------:R-:W-:Y:S06]  /*49b0*/  BRA `(.L_x_67) ;  /* 0x00000000000c7947 */ /* 0x000fec0003800000 */
.L_x_60:
[----:B------:R-:W0:Y:S01]  /*49c0*/  MUFU.RSQ R6, -QNAN ;  /* 0xffc0000000067908 */ /* 0x000e220000001400 */
[----:B------:R-:W-:Y:S05]  /*49d0*/  BRA `(.L_x_67) ;  /* 0x0000000000047947 */ /* 0x000fea0003800000 */
.L_x_59:
[----:B------:R-:W-:-:S07]  /*49e0*/  FADD.FTZ R6, R21, R0 ;  /* 0x0000000015067221 */ /* 0x000fce0000010000 */
.L_x_67:
[----:B------:R-:W-:Y:S05]  /*49f0*/  BSYNC.RECONVERGENT B2 ;  /* 0x0000000000027941 */ /* 0x000fea0003800200 */
.L_x_57:
[----:B------:R-:W-:-:S04]  /*4a00*/  IMAD.MOV.U32 R3, RZ, RZ, 0x0 ;  /* 0x00000000ff037424 */ /* 0x000fc800078e00ff */
[----:B0-----:R-:W-:Y:S05]  /*4a10*/  RET.REL.NODEC R2 `(_Z15voltage_metricsP18GPUPowerLineMatrixI7double2E) ;  /* 0xffffffb402787950 */ /* 0x001fea0003c3ffff */
.L_x_68:
        /* <DEDUP_REMOVED lines=14> */
.L_x_71:


//--------------------- .nv.shared.reserved.0     --------------------------
	.section	.nv.shared.reserved.0,"aw",@nobits
	.weak		__nv_reservedSMEM_offset_0_alias
	.size		__nv_reservedSMEM_offset_0_alias, 0, 64
	.other		__nv_reservedSMEM_offset_0_alias,@"STO_CUDA_RESERVED_SHARED STV_DEFAULT"
__nv_reservedSMEM_offset_0_alias:
	.zero		0
	.zero		64


//--------------------- .nv.constant0._Z10power_lossP18GPUPowerLineMatrixI7double2E --------------------------
	.section	.nv.constant0._Z10power_lossP18GPUPowerLineMatrixI7double2E,"a",@progbits
	.sectionflags	@""
	.align	4
.nv.constant0._Z10power_lossP18GPUPowerLineMatrixI7double2E:
	.zero		904


//--------------------- .nv.constant0._Z15voltage_metricsP18GPUPowerLineMatrixI7double2E --------------------------
	.section	.nv.constant0._Z15voltage_metricsP18GPUPowerLineMatrixI7double2E,"a",@progbits
	.sectionflags	@""
	.align	4
.nv.constant0._Z15voltage_metricsP18GPUPowerLineMatrixI7double2E:
	.zero		904


//--------------------- SYMBOLS --------------------------

	.type		.nv.reservedSmem.offset0,@object
	.size		.nv.reservedSmem.offset0,0x4
